//
// Generated by NVIDIA NVVM Compiler
//
// Compiler Build ID: CL-36424714
// Cuda compilation tools, release 13.0, V13.0.88
// Based on NVVM 20.0.0
//

.version 9.0
.target sm_100
.address_size 64

	// .globl	_Z24check_matrix_equivalencePPdS0_iPb
.extern .func  (.param .b32 func_retval0) vprintf
(
	.param .b64 vprintf_param_0,
	.param .b64 vprintf_param_1
)
;
.global .align 1 .b8 $str[31] = {65, 91, 37, 100, 93, 91, 37, 100, 93, 32, 61, 32, 37, 102, 44, 32, 66, 91, 37, 100, 93, 91, 37, 100, 93, 32, 61, 32, 37, 102};

.visible .entry _Z24check_matrix_equivalencePPdS0_iPb(
	.param .u64 .ptr .align 1 _Z24check_matrix_equivalencePPdS0_iPb_param_0,
	.param .u64 .ptr .align 1 _Z24check_matrix_equivalencePPdS0_iPb_param_1,
	.param .u32 _Z24check_matrix_equivalencePPdS0_iPb_param_2,
	.param .u64 .ptr .align 1 _Z24check_matrix_equivalencePPdS0_iPb_param_3
)
{
	.local .align 16 .b8 	__local_depot0[32];
	.reg .b64 	%SP;
	.reg .b64 	%SPL;
	.reg .pred 	%p<7>;
	.reg .b16 	%rs<3>;
	.reg .b32 	%r<17>;
	.reg .b64 	%rd<19>;
	.reg .b64 	%fd<5>;

	mov.u64 	%SPL, __local_depot0;
	cvta.local.u64 	%SP, %SPL;
	ld.param.u64 	%rd6, [_Z24check_matrix_equivalencePPdS0_iPb_param_0];
	ld.param.u64 	%rd7, [_Z24check_matrix_equivalencePPdS0_iPb_param_1];
	ld.param.u32 	%r8, [_Z24check_matrix_equivalencePPdS0_iPb_param_2];
	ld.param.u64 	%rd8, [_Z24check_matrix_equivalencePPdS0_iPb_param_3];
	cvta.to.global.u64 	%rd1, %rd8;
	mov.u32 	%r9, %ctaid.x;
	mov.u32 	%r1, %ntid.x;
	mov.u32 	%r10, %tid.x;
	mad.lo.s32 	%r15, %r9, %r1, %r10;
	mov.b16 	%rs1, 1;
	st.global.u8 	[%rd1], %rs1;
	setp.ge.s32 	%p1, %r15, %r8;
	setp.lt.s32 	%p2, %r8, 1;
	or.pred  	%p3, %p1, %p2;
	@%p3 bra 	$L__BB0_7;
	mov.u32 	%r11, %nctaid.x;
	mul.lo.s32 	%r3, %r1, %r11;
	cvta.to.global.u64 	%rd2, %rd6;
	cvta.to.global.u64 	%rd3, %rd7;
$L__BB0_2:
	mul.wide.s32 	%rd9, %r15, 8;
	add.s64 	%rd10, %rd2, %rd9;
	ld.global.u64 	%rd4, [%rd10];
	add.s64 	%rd11, %rd3, %rd9;
	ld.global.u64 	%rd5, [%rd11];
	mov.b32 	%r16, 0;
$L__BB0_3:
	mul.wide.u32 	%rd12, %r16, 8;
	add.s64 	%rd13, %rd4, %rd12;
	ld.f64 	%fd1, [%rd13];
	add.s64 	%rd14, %rd5, %rd12;
	ld.f64 	%fd2, [%rd14];
	sub.f64 	%fd3, %fd1, %fd2;
	abs.f64 	%fd4, %fd3;
	setp.gt.f64 	%p4, %fd4, 0d3F1A36E2EB1C432D;
	@%p4 bra 	$L__BB0_6;
	add.s32 	%r16, %r16, 1;
	setp.ne.s32 	%p5, %r16, %r8;
	@%p5 bra 	$L__BB0_3;
	add.s32 	%r15, %r15, %r3;
	setp.lt.s32 	%p6, %r15, %r8;
	@%p6 bra 	$L__BB0_2;
	bra.uni 	$L__BB0_7;
$L__BB0_6:
	add.u64 	%rd15, %SP, 0;
	add.u64 	%rd16, %SPL, 0;
	st.local.v2.u32 	[%rd16], {%r15, %r16};
	st.local.f64 	[%rd16+8], %fd1;
	st.local.v2.u32 	[%rd16+16], {%r15, %r16};
	st.local.f64 	[%rd16+24], %fd2;
	mov.u64 	%rd17, $str;
	cvta.global.u64 	%rd18, %rd17;
	{ // callseq 0, 0
	.param .b64 param0;
	st.param.b64 	[param0], %rd18;
	.param .b64 param1;
	st.param.b64 	[param1], %rd15;
	.param .b32 retval0;
	call.uni (retval0), 
	vprintf, 
	(
	param0, 
	param1
	);
	ld.param.b32 	%r13, [retval0];
	} // callseq 0
	mov.b16 	%rs2, 0;
	st.global.u8 	[%rd1], %rs2;
$L__BB0_7:
	ret;

}
	// .globl	_Z11matrix_multPPdS0_S0_i
.visible .entry _Z11matrix_multPPdS0_S0_i(
	.param .u64 .ptr .align 1 _Z11matrix_multPPdS0_S0_i_param_0,
	.param .u64 .ptr .align 1 _Z11matrix_multPPdS0_S0_i_param_1,
	.param .u64 .ptr .align 1 _Z11matrix_multPPdS0_S0_i_param_2,
	.param .u32 _Z11matrix_multPPdS0_S0_i_param_3
)
{
	.reg .pred 	%p<13>;
	.reg .b32 	%r<33>;
	.reg .b64 	%rd<168>;
	.reg .b64 	%fd<61>;

	ld.param.u64 	%rd11, [_Z11matrix_multPPdS0_S0_i_param_1];
	ld.param.u64 	%rd10, [_Z11matrix_multPPdS0_S0_i_param_2];
	ld.param.u32 	%r20, [_Z11matrix_multPPdS0_S0_i_param_3];
	cvta.to.global.u64 	%rd1, %rd11;
	mov.u32 	%r21, %ctaid.x;
	mov.u32 	%r1, %ntid.x;
	mov.u32 	%r22, %tid.x;
	mad.lo.s32 	%r27, %r21, %r1, %r22;
	setp.ge.s32 	%p1, %r27, %r20;
	setp.lt.s32 	%p2, %r20, 1;
	or.pred  	%p3, %p1, %p2;
	@%p3 bra 	$L__BB1_16;
	and.b32  	%r3, %r20, 7;
	and.b32  	%r4, %r20, 3;
	and.b32  	%r5, %r20, 2147483640;
	and.b32  	%r6, %r20, 1;
	neg.s32 	%r7, %r5;
	mov.u32 	%r23, %nctaid.x;
	mul.lo.s32 	%r8, %r1, %r23;
	cvta.to.global.u64 	%rd2, %rd10;
$L__BB1_2:
	ld.param.u64 	%rd165, [_Z11matrix_multPPdS0_S0_i_param_0];
	mul.wide.s32 	%rd12, %r27, 8;
	add.s64 	%rd3, %rd2, %rd12;
	cvta.to.global.u64 	%rd13, %rd165;
	add.s64 	%rd4, %rd13, %rd12;
	mov.b32 	%r28, 0;
$L__BB1_3:
	setp.lt.u32 	%p4, %r20, 8;
	ld.global.u64 	%rd14, [%rd3];
	cvta.to.global.u64 	%rd15, %rd14;
	mul.wide.u32 	%rd16, %r28, 8;
	add.s64 	%rd17, %rd15, %rd16;
	mov.b64 	%rd18, 0;
	st.global.u64 	[%rd17], %rd18;
	mov.b32 	%r31, 0;
	@%p4 bra 	$L__BB1_6;
	mov.b64 	%rd167, 0;
	mov.u64 	%rd166, %rd1;
	mov.u32 	%r29, %r7;
$L__BB1_5:
	.pragma "nounroll";
	ld.global.u64 	%rd20, [%rd4];
	cvta.to.global.u64 	%rd21, %rd20;
	add.s64 	%rd22, %rd21, %rd167;
	ld.global.f64 	%fd1, [%rd22];
	ld.global.u64 	%rd23, [%rd166];
	cvta.to.global.u64 	%rd24, %rd23;
	mul.wide.u32 	%rd25, %r28, 8;
	add.s64 	%rd26, %rd24, %rd25;
	ld.global.f64 	%fd2, [%rd26];
	ld.global.u64 	%rd27, [%rd3];
	cvta.to.global.u64 	%rd28, %rd27;
	add.s64 	%rd29, %rd28, %rd25;
	ld.global.f64 	%fd3, [%rd29];
	fma.rn.f64 	%fd4, %fd1, %fd2, %fd3;
	st.global.f64 	[%rd29], %fd4;
	ld.global.u64 	%rd30, [%rd4];
	cvta.to.global.u64 	%rd31, %rd30;
	add.s64 	%rd32, %rd31, %rd167;
	ld.global.f64 	%fd5, [%rd32+8];
	ld.global.u64 	%rd33, [%rd166+8];
	cvta.to.global.u64 	%rd34, %rd33;
	add.s64 	%rd35, %rd34, %rd25;
	ld.global.f64 	%fd6, [%rd35];
	ld.global.u64 	%rd36, [%rd3];
	cvta.to.global.u64 	%rd37, %rd36;
	add.s64 	%rd38, %rd37, %rd25;
	ld.global.f64 	%fd7, [%rd38];
	fma.rn.f64 	%fd8, %fd5, %fd6, %fd7;
	st.global.f64 	[%rd38], %fd8;
	ld.global.u64 	%rd39, [%rd4];
	cvta.to.global.u64 	%rd40, %rd39;
	add.s64 	%rd41, %rd40, %rd167;
	ld.global.f64 	%fd9, [%rd41+16];
	ld.global.u64 	%rd42, [%rd166+16];
	cvta.to.global.u64 	%rd43, %rd42;
	add.s64 	%rd44, %rd43, %rd25;
	ld.global.f64 	%fd10, [%rd44];
	ld.global.u64 	%rd45, [%rd3];
	cvta.to.global.u64 	%rd46, %rd45;
	add.s64 	%rd47, %rd46, %rd25;
	ld.global.f64 	%fd11, [%rd47];
	fma.rn.f64 	%fd12, %fd9, %fd10, %fd11;
	st.global.f64 	[%rd47], %fd12;
	ld.global.u64 	%rd48, [%rd4];
	cvta.to.global.u64 	%rd49, %rd48;
	add.s64 	%rd50, %rd49, %rd167;
	ld.global.f64 	%fd13, [%rd50+24];
	ld.global.u64 	%rd51, [%rd166+24];
	cvta.to.global.u64 	%rd52, %rd51;
	add.s64 	%rd53, %rd52, %rd25;
	ld.global.f64 	%fd14, [%rd53];
	ld.global.u64 	%rd54, [%rd3];
	cvta.to.global.u64 	%rd55, %rd54;
	add.s64 	%rd56, %rd55, %rd25;
	ld.global.f64 	%fd15, [%rd56];
	fma.rn.f64 	%fd16, %fd13, %fd14, %fd15;
	st.global.f64 	[%rd56], %fd16;
	ld.global.u64 	%rd57, [%rd4];
	cvta.to.global.u64 	%rd58, %rd57;
	add.s64 	%rd59, %rd58, %rd167;
	ld.global.f64 	%fd17, [%rd59+32];
	ld.global.u64 	%rd60, [%rd166+32];
	cvta.to.global.u64 	%rd61, %rd60;
	add.s64 	%rd62, %rd61, %rd25;
	ld.global.f64 	%fd18, [%rd62];
	ld.global.u64 	%rd63, [%rd3];
	cvta.to.global.u64 	%rd64, %rd63;
	add.s64 	%rd65, %rd64, %rd25;
	ld.global.f64 	%fd19, [%rd65];
	fma.rn.f64 	%fd20, %fd17, %fd18, %fd19;
	st.global.f64 	[%rd65], %fd20;
	ld.global.u64 	%rd66, [%rd4];
	cvta.to.global.u64 	%rd67, %rd66;
	add.s64 	%rd68, %rd67, %rd167;
	ld.global.f64 	%fd21, [%rd68+40];
	ld.global.u64 	%rd69, [%rd166+40];
	cvta.to.global.u64 	%rd70, %rd69;
	add.s64 	%rd71, %rd70, %rd25;
	ld.global.f64 	%fd22, [%rd71];
	ld.global.u64 	%rd72, [%rd3];
	cvta.to.global.u64 	%rd73, %rd72;
	add.s64 	%rd74, %rd73, %rd25;
	ld.global.f64 	%fd23, [%rd74];
	fma.rn.f64 	%fd24, %fd21, %fd22, %fd23;
	st.global.f64 	[%rd74], %fd24;
	ld.global.u64 	%rd75, [%rd4];
	cvta.to.global.u64 	%rd76, %rd75;
	add.s64 	%rd77, %rd76, %rd167;
	ld.global.f64 	%fd25, [%rd77+48];
	ld.global.u64 	%rd78, [%rd166+48];
	cvta.to.global.u64 	%rd79, %rd78;
	add.s64 	%rd80, %rd79, %rd25;
	ld.global.f64 	%fd26, [%rd80];
	ld.global.u64 	%rd81, [%rd3];
	cvta.to.global.u64 	%rd82, %rd81;
	add.s64 	%rd83, %rd82, %rd25;
	ld.global.f64 	%fd27, [%rd83];
	fma.rn.f64 	%fd28, %fd25, %fd26, %fd27;
	st.global.f64 	[%rd83], %fd28;
	ld.global.u64 	%rd84, [%rd4];
	cvta.to.global.u64 	%rd85, %rd84;
	add.s64 	%rd86, %rd85, %rd167;
	ld.global.f64 	%fd29, [%rd86+56];
	ld.global.u64 	%rd87, [%rd166+56];
	cvta.to.global.u64 	%rd88, %rd87;
	add.s64 	%rd89, %rd88, %rd25;
	ld.global.f64 	%fd30, [%rd89];
	ld.global.u64 	%rd90, [%rd3];
	cvta.to.global.u64 	%rd91, %rd90;
	add.s64 	%rd92, %rd91, %rd25;
	ld.global.f64 	%fd31, [%rd92];
	fma.rn.f64 	%fd32, %fd29, %fd30, %fd31;
	st.global.f64 	[%rd92], %fd32;
	add.s32 	%r29, %r29, 8;
	add.s64 	%rd167, %rd167, 64;
	add.s64 	%rd166, %rd166, 64;
	setp.ne.s32 	%p5, %r29, 0;
	mov.u32 	%r31, %r5;
	@%p5 bra 	$L__BB1_5;
$L__BB1_6:
	setp.eq.s32 	%p6, %r3, 0;
	@%p6 bra 	$L__BB1_14;
	add.s32 	%r26, %r3, -1;
	setp.lt.u32 	%p7, %r26, 3;
	@%p7 bra 	$L__BB1_9;
	ld.global.u64 	%rd93, [%rd4];
	cvta.to.global.u64 	%rd94, %rd93;
	mul.wide.u32 	%rd95, %r31, 8;
	add.s64 	%rd96, %rd94, %rd95;
	ld.global.f64 	%fd33, [%rd96];
	add.s64 	%rd97, %rd1, %rd95;
	ld.global.u64 	%rd98, [%rd97];
	cvta.to.global.u64 	%rd99, %rd98;
	mul.wide.u32 	%rd100, %r28, 8;
	add.s64 	%rd101, %rd99, %rd100;
	ld.global.f64 	%fd34, [%rd101];
	ld.global.u64 	%rd102, [%rd3];
	cvta.to.global.u64 	%rd103, %rd102;
	add.s64 	%rd104, %rd103, %rd100;
	ld.global.f64 	%fd35, [%rd104];
	fma.rn.f64 	%fd36, %fd33, %fd34, %fd35;
	st.global.f64 	[%rd104], %fd36;
	ld.global.u64 	%rd105, [%rd4];
	cvta.to.global.u64 	%rd106, %rd105;
	add.s64 	%rd107, %rd106, %rd95;
	ld.global.f64 	%fd37, [%rd107+8];
	ld.global.u64 	%rd108, [%rd97+8];
	cvta.to.global.u64 	%rd109, %rd108;
	add.s64 	%rd110, %rd109, %rd100;
	ld.global.f64 	%fd38, [%rd110];
	ld.global.u64 	%rd111, [%rd3];
	cvta.to.global.u64 	%rd112, %rd111;
	add.s64 	%rd113, %rd112, %rd100;
	ld.global.f64 	%fd39, [%rd113];
	fma.rn.f64 	%fd40, %fd37, %fd38, %fd39;
	st.global.f64 	[%rd113], %fd40;
	ld.global.u64 	%rd114, [%rd4];
	cvta.to.global.u64 	%rd115, %rd114;
	add.s64 	%rd116, %rd115, %rd95;
	ld.global.f64 	%fd41, [%rd116+16];
	ld.global.u64 	%rd117, [%rd97+16];
	cvta.to.global.u64 	%rd118, %rd117;
	add.s64 	%rd119, %rd118, %rd100;
	ld.global.f64 	%fd42, [%rd119];
	ld.global.u64 	%rd120, [%rd3];
	cvta.to.global.u64 	%rd121, %rd120;
	add.s64 	%rd122, %rd121, %rd100;
	ld.global.f64 	%fd43, [%rd122];
	fma.rn.f64 	%fd44, %fd41, %fd42, %fd43;
	st.global.f64 	[%rd122], %fd44;
	ld.global.u64 	%rd123, [%rd4];
	cvta.to.global.u64 	%rd124, %rd123;
	add.s64 	%rd125, %rd124, %rd95;
	ld.global.f64 	%fd45, [%rd125+24];
	ld.global.u64 	%rd126, [%rd97+24];
	cvta.to.global.u64 	%rd127, %rd126;
	add.s64 	%rd128, %rd127, %rd100;
	ld.global.f64 	%fd46, [%rd128];
	ld.global.u64 	%rd129, [%rd3];
	cvta.to.global.u64 	%rd130, %rd129;
	add.s64 	%rd131, %rd130, %rd100;
	ld.global.f64 	%fd47, [%rd131];
	fma.rn.f64 	%fd48, %fd45, %fd46, %fd47;
	st.global.f64 	[%rd131], %fd48;
	add.s32 	%r31, %r31, 4;
$L__BB1_9:
	setp.eq.s32 	%p8, %r4, 0;
	@%p8 bra 	$L__BB1_14;
	setp.eq.s32 	%p9, %r4, 1;
	@%p9 bra 	$L__BB1_12;
	ld.global.u64 	%rd132, [%rd4];
	cvta.to.global.u64 	%rd133, %rd132;
	mul.wide.u32 	%rd134, %r31, 8;
	add.s64 	%rd135, %rd133, %rd134;
	ld.global.f64 	%fd49, [%rd135];
	add.s64 	%rd136, %rd1, %rd134;
	ld.global.u64 	%rd137, [%rd136];
	cvta.to.global.u64 	%rd138, %rd137;
	mul.wide.u32 	%rd139, %r28, 8;
	add.s64 	%rd140, %rd138, %rd139;
	ld.global.f64 	%fd50, [%rd140];
	ld.global.u64 	%rd141, [%rd3];
	cvta.to.global.u64 	%rd142, %rd141;
	add.s64 	%rd143, %rd142, %rd139;
	ld.global.f64 	%fd51, [%rd143];
	fma.rn.f64 	%fd52, %fd49, %fd50, %fd51;
	st.global.f64 	[%rd143], %fd52;
	ld.global.u64 	%rd144, [%rd4];
	cvta.to.global.u64 	%rd145, %rd144;
	add.s64 	%rd146, %rd145, %rd134;
	ld.global.f64 	%fd53, [%rd146+8];
	ld.global.u64 	%rd147, [%rd136+8];
	cvta.to.global.u64 	%rd148, %rd147;
	add.s64 	%rd149, %rd148, %rd139;
	ld.global.f64 	%fd54, [%rd149];
	ld.global.u64 	%rd150, [%rd3];
	cvta.to.global.u64 	%rd151, %rd150;
	add.s64 	%rd152, %rd151, %rd139;
	ld.global.f64 	%fd55, [%rd152];
	fma.rn.f64 	%fd56, %fd53, %fd54, %fd55;
	st.global.f64 	[%rd152], %fd56;
	add.s32 	%r31, %r31, 2;
$L__BB1_12:
	setp.eq.s32 	%p10, %r6, 0;
	@%p10 bra 	$L__BB1_14;
	ld.global.u64 	%rd153, [%rd4];
	cvta.to.global.u64 	%rd154, %rd153;
	mul.wide.u32 	%rd155, %r31, 8;
	add.s64 	%rd156, %rd154, %rd155;
	ld.global.f64 	%fd57, [%rd156];
	add.s64 	%rd157, %rd1, %rd155;
	ld.global.u64 	%rd158, [%rd157];
	cvta.to.global.u64 	%rd159, %rd158;
	mul.wide.u32 	%rd160, %r28, 8;
	add.s64 	%rd161, %rd159, %rd160;
	ld.global.f64 	%fd58, [%rd161];
	ld.global.u64 	%rd162, [%rd3];
	cvta.to.global.u64 	%rd163, %rd162;
	add.s64 	%rd164, %rd163, %rd160;
	ld.global.f64 	%fd59, [%rd164];
	fma.rn.f64 	%fd60, %fd57, %fd58, %fd59;
	st.global.f64 	[%rd164], %fd60;
$L__BB1_14:
	add.s32 	%r28, %r28, 1;
	setp.ne.s32 	%p11, %r28, %r20;
	@%p11 bra 	$L__BB1_3;
	add.s32 	%r27, %r27, %r8;
	setp.lt.s32 	%p12, %r27, %r20;
	@%p12 bra 	$L__BB1_2;
$L__BB1_16:
	ret;

}
	// .globl	_Z11swap_rows_UiiiiPPd
.visible .entry _Z11swap_rows_UiiiiPPd(
	.param .u32 _Z11swap_rows_UiiiiPPd_param_0,
	.param .u32 _Z11swap_rows_UiiiiPPd_param_1,
	.param .u32 _Z11swap_rows_UiiiiPPd_param_2,
	.param .u32 _Z11swap_rows_UiiiiPPd_param_3,
	.param .u64 .ptr .align 1 _Z11swap_rows_UiiiiPPd_param_4
)
{
	.reg .pred 	%p<7>;
	.reg .b32 	%r<37>;
	.reg .b64 	%rd<57>;
	.reg .b64 	%fd<11>;

	ld.param.u32 	%r12, [_Z11swap_rows_UiiiiPPd_param_0];
	ld.param.u32 	%r13, [_Z11swap_rows_UiiiiPPd_param_1];
	ld.param.u32 	%r15, [_Z11swap_rows_UiiiiPPd_param_2];
	ld.param.u32 	%r14, [_Z11swap_rows_UiiiiPPd_param_3];
	ld.param.u64 	%rd3, [_Z11swap_rows_UiiiiPPd_param_4];
	mov.u32 	%r16, %ctaid.x;
	mov.u32 	%r17, %ntid.x;
	mov.u32 	%r18, %tid.x;
	mad.lo.s32 	%r19, %r16, %r17, %r18;
	mov.u32 	%r20, %nctaid.x;
	mul.lo.s32 	%r1, %r17, %r20;
	add.s32 	%r35, %r19, %r15;
	setp.ge.s32 	%p1, %r35, %r14;
	@%p1 bra 	$L__BB2_6;
	cvta.to.global.u64 	%rd4, %rd3;
	mul.wide.s32 	%rd5, %r12, 8;
	add.s64 	%rd1, %rd4, %rd5;
	mul.wide.s32 	%rd6, %r13, 8;
	add.s64 	%rd2, %rd4, %rd6;
	add.s32 	%r21, %r35, %r1;
	max.s32 	%r22, %r14, %r21;
	setp.lt.s32 	%p2, %r21, %r14;
	selp.u32 	%r23, 1, 0, %p2;
	add.s32 	%r24, %r21, %r23;
	sub.s32 	%r25, %r22, %r24;
	div.u32 	%r26, %r25, %r1;
	add.s32 	%r3, %r26, %r23;
	and.b32  	%r27, %r3, 3;
	setp.eq.s32 	%p3, %r27, 3;
	@%p3 bra 	$L__BB2_4;
	add.s32 	%r28, %r3, 1;
	and.b32  	%r29, %r28, 3;
	neg.s32 	%r33, %r29;
$L__BB2_3:
	.pragma "nounroll";
	mul.wide.s32 	%rd7, %r35, 8;
	ld.global.u64 	%rd8, [%rd1];
	cvta.to.global.u64 	%rd9, %rd8;
	add.s64 	%rd10, %rd9, %rd7;
	ld.global.f64 	%fd1, [%rd10];
	ld.global.u64 	%rd11, [%rd2];
	cvta.to.global.u64 	%rd12, %rd11;
	add.s64 	%rd13, %rd12, %rd7;
	ld.global.f64 	%fd2, [%rd13];
	st.global.f64 	[%rd10], %fd2;
	ld.global.u64 	%rd14, [%rd2];
	cvta.to.global.u64 	%rd15, %rd14;
	add.s64 	%rd16, %rd15, %rd7;
	st.global.f64 	[%rd16], %fd1;
	add.s32 	%r35, %r35, %r1;
	add.s32 	%r33, %r33, 1;
	setp.ne.s32 	%p4, %r33, 0;
	@%p4 bra 	$L__BB2_3;
$L__BB2_4:
	setp.lt.u32 	%p5, %r3, 3;
	@%p5 bra 	$L__BB2_6;
$L__BB2_5:
	ld.global.u64 	%rd17, [%rd1];
	cvta.to.global.u64 	%rd18, %rd17;
	mul.wide.s32 	%rd19, %r35, 8;
	add.s64 	%rd20, %rd18, %rd19;
	ld.global.f64 	%fd3, [%rd20];
	ld.global.u64 	%rd21, [%rd2];
	cvta.to.global.u64 	%rd22, %rd21;
	add.s64 	%rd23, %rd22, %rd19;
	ld.global.f64 	%fd4, [%rd23];
	st.global.f64 	[%rd20], %fd4;
	ld.global.u64 	%rd24, [%rd2];
	cvta.to.global.u64 	%rd25, %rd24;
	add.s64 	%rd26, %rd25, %rd19;
	st.global.f64 	[%rd26], %fd3;
	add.s32 	%r30, %r35, %r1;
	ld.global.u64 	%rd27, [%rd1];
	cvta.to.global.u64 	%rd28, %rd27;
	mul.wide.s32 	%rd29, %r30, 8;
	add.s64 	%rd30, %rd28, %rd29;
	ld.global.f64 	%fd5, [%rd30];
	ld.global.u64 	%rd31, [%rd2];
	cvta.to.global.u64 	%rd32, %rd31;
	add.s64 	%rd33, %rd32, %rd29;
	ld.global.f64 	%fd6, [%rd33];
	st.global.f64 	[%rd30], %fd6;
	ld.global.u64 	%rd34, [%rd2];
	cvta.to.global.u64 	%rd35, %rd34;
	add.s64 	%rd36, %rd35, %rd29;
	st.global.f64 	[%rd36], %fd5;
	add.s32 	%r31, %r30, %r1;
	ld.global.u64 	%rd37, [%rd1];
	cvta.to.global.u64 	%rd38, %rd37;
	mul.wide.s32 	%rd39, %r31, 8;
	add.s64 	%rd40, %rd38, %rd39;
	ld.global.f64 	%fd7, [%rd40];
	ld.global.u64 	%rd41, [%rd2];
	cvta.to.global.u64 	%rd42, %rd41;
	add.s64 	%rd43, %rd42, %rd39;
	ld.global.f64 	%fd8, [%rd43];
	st.global.f64 	[%rd40], %fd8;
	ld.global.u64 	%rd44, [%rd2];
	cvta.to.global.u64 	%rd45, %rd44;
	add.s64 	%rd46, %rd45, %rd39;
	st.global.f64 	[%rd46], %fd7;
	add.s32 	%r32, %r31, %r1;
	ld.global.u64 	%rd47, [%rd1];
	cvta.to.global.u64 	%rd48, %rd47;
	mul.wide.s32 	%rd49, %r32, 8;
	add.s64 	%rd50, %rd48, %rd49;
	ld.global.f64 	%fd9, [%rd50];
	ld.global.u64 	%rd51, [%rd2];
	cvta.to.global.u64 	%rd52, %rd51;
	add.s64 	%rd53, %rd52, %rd49;
	ld.global.f64 	%fd10, [%rd53];
	st.global.f64 	[%rd50], %fd10;
	ld.global.u64 	%rd54, [%rd2];
	cvta.to.global.u64 	%rd55, %rd54;
	add.s64 	%rd56, %rd55, %rd49;
	st.global.f64 	[%rd56], %fd9;
	add.s32 	%r35, %r32, %r1;
	setp.lt.s32 	%p6, %r35, %r14;
	@%p6 bra 	$L__BB2_5;
$L__BB2_6:
	ret;

}
	// .globl	_Z11swap_rows_LiiiPPd
.visible .entry _Z11swap_rows_LiiiPPd(
	.param .u32 _Z11swap_rows_LiiiPPd_param_0,
	.param .u32 _Z11swap_rows_LiiiPPd_param_1,
	.param .u32 _Z11swap_rows_LiiiPPd_param_2,
	.param .u64 .ptr .align 1 _Z11swap_rows_LiiiPPd_param_3
)
{
	.reg .pred 	%p<7>;
	.reg .b32 	%r<35>;
	.reg .b64 	%rd<57>;
	.reg .b64 	%fd<11>;

	ld.param.u32 	%r12, [_Z11swap_rows_LiiiPPd_param_0];
	ld.param.u32 	%r13, [_Z11swap_rows_LiiiPPd_param_1];
	ld.param.u32 	%r14, [_Z11swap_rows_LiiiPPd_param_2];
	ld.param.u64 	%rd3, [_Z11swap_rows_LiiiPPd_param_3];
	mov.u32 	%r15, %ctaid.x;
	mov.u32 	%r16, %ntid.x;
	mov.u32 	%r17, %tid.x;
	mad.lo.s32 	%r33, %r15, %r16, %r17;
	mov.u32 	%r18, %nctaid.x;
	mul.lo.s32 	%r2, %r16, %r18;
	setp.ge.s32 	%p1, %r33, %r14;
	@%p1 bra 	$L__BB3_6;
	cvta.to.global.u64 	%rd4, %rd3;
	mul.wide.s32 	%rd5, %r12, 8;
	add.s64 	%rd1, %rd4, %rd5;
	mul.wide.s32 	%rd6, %r13, 8;
	add.s64 	%rd2, %rd4, %rd6;
	add.s32 	%r19, %r33, %r2;
	max.s32 	%r20, %r14, %r19;
	setp.lt.s32 	%p2, %r19, %r14;
	selp.u32 	%r21, 1, 0, %p2;
	add.s32 	%r22, %r19, %r21;
	sub.s32 	%r23, %r20, %r22;
	div.u32 	%r24, %r23, %r2;
	add.s32 	%r3, %r24, %r21;
	and.b32  	%r25, %r3, 3;
	setp.eq.s32 	%p3, %r25, 3;
	@%p3 bra 	$L__BB3_4;
	add.s32 	%r26, %r3, 1;
	and.b32  	%r27, %r26, 3;
	neg.s32 	%r31, %r27;
$L__BB3_3:
	.pragma "nounroll";
	mul.wide.s32 	%rd7, %r33, 8;
	ld.global.u64 	%rd8, [%rd1];
	cvta.to.global.u64 	%rd9, %rd8;
	add.s64 	%rd10, %rd9, %rd7;
	ld.global.f64 	%fd1, [%rd10];
	ld.global.u64 	%rd11, [%rd2];
	cvta.to.global.u64 	%rd12, %rd11;
	add.s64 	%rd13, %rd12, %rd7;
	ld.global.f64 	%fd2, [%rd13];
	st.global.f64 	[%rd10], %fd2;
	ld.global.u64 	%rd14, [%rd2];
	cvta.to.global.u64 	%rd15, %rd14;
	add.s64 	%rd16, %rd15, %rd7;
	st.global.f64 	[%rd16], %fd1;
	add.s32 	%r33, %r33, %r2;
	add.s32 	%r31, %r31, 1;
	setp.ne.s32 	%p4, %r31, 0;
	@%p4 bra 	$L__BB3_3;
$L__BB3_4:
	setp.lt.u32 	%p5, %r3, 3;
	@%p5 bra 	$L__BB3_6;
$L__BB3_5:
	ld.global.u64 	%rd17, [%rd1];
	cvta.to.global.u64 	%rd18, %rd17;
	mul.wide.s32 	%rd19, %r33, 8;
	add.s64 	%rd20, %rd18, %rd19;
	ld.global.f64 	%fd3, [%rd20];
	ld.global.u64 	%rd21, [%rd2];
	cvta.to.global.u64 	%rd22, %rd21;
	add.s64 	%rd23, %rd22, %rd19;
	ld.global.f64 	%fd4, [%rd23];
	st.global.f64 	[%rd20], %fd4;
	ld.global.u64 	%rd24, [%rd2];
	cvta.to.global.u64 	%rd25, %rd24;
	add.s64 	%rd26, %rd25, %rd19;
	st.global.f64 	[%rd26], %fd3;
	add.s32 	%r28, %r33, %r2;
	ld.global.u64 	%rd27, [%rd1];
	cvta.to.global.u64 	%rd28, %rd27;
	mul.wide.s32 	%rd29, %r28, 8;
	add.s64 	%rd30, %rd28, %rd29;
	ld.global.f64 	%fd5, [%rd30];
	ld.global.u64 	%rd31, [%rd2];
	cvta.to.global.u64 	%rd32, %rd31;
	add.s64 	%rd33, %rd32, %rd29;
	ld.global.f64 	%fd6, [%rd33];
	st.global.f64 	[%rd30], %fd6;
	ld.global.u64 	%rd34, [%rd2];
	cvta.to.global.u64 	%rd35, %rd34;
	add.s64 	%rd36, %rd35, %rd29;
	st.global.f64 	[%rd36], %fd5;
	add.s32 	%r29, %r28, %r2;
	ld.global.u64 	%rd37, [%rd1];
	cvta.to.global.u64 	%rd38, %rd37;
	mul.wide.s32 	%rd39, %r29, 8;
	add.s64 	%rd40, %rd38, %rd39;
	ld.global.f64 	%fd7, [%rd40];
	ld.global.u64 	%rd41, [%rd2];
	cvta.to.global.u64 	%rd42, %rd41;
	add.s64 	%rd43, %rd42, %rd39;
	ld.global.f64 	%fd8, [%rd43];
	st.global.f64 	[%rd40], %fd8;
	ld.global.u64 	%rd44, [%rd2];
	cvta.to.global.u64 	%rd45, %rd44;
	add.s64 	%rd46, %rd45, %rd39;
	st.global.f64 	[%rd46], %fd7;
	add.s32 	%r30, %r29, %r2;
	ld.global.u64 	%rd47, [%rd1];
	cvta.to.global.u64 	%rd48, %rd47;
	mul.wide.s32 	%rd49, %r30, 8;
	add.s64 	%rd50, %rd48, %rd49;
	ld.global.f64 	%fd9, [%rd50];
	ld.global.u64 	%rd51, [%rd2];
	cvta.to.global.u64 	%rd52, %rd51;
	add.s64 	%rd53, %rd52, %rd49;
	ld.global.f64 	%fd10, [%rd53];
	st.global.f64 	[%rd50], %fd10;
	ld.global.u64 	%rd54, [%rd2];
	cvta.to.global.u64 	%rd55, %rd54;
	add.s64 	%rd56, %rd55, %rd49;
	st.global.f64 	[%rd56], %fd9;
	add.s32 	%r33, %r30, %r2;
	setp.lt.s32 	%p6, %r33, %r14;
	@%p6 bra 	$L__BB3_5;
$L__BB3_6:
	ret;

}
	// .globl	_Z11swap_rows_PiiiPPd
.visible .entry _Z11swap_rows_PiiiPPd(
	.param .u32 _Z11swap_rows_PiiiPPd_param_0,
	.param .u32 _Z11swap_rows_PiiiPPd_param_1,
	.param .u32 _Z11swap_rows_PiiiPPd_param_2,
	.param .u64 .ptr .align 1 _Z11swap_rows_PiiiPPd_param_3
)
{
	.reg .pred 	%p<7>;
	.reg .b32 	%r<35>;
	.reg .b64 	%rd<57>;
	.reg .b64 	%fd<11>;

	ld.param.u32 	%r12, [_Z11swap_rows_PiiiPPd_param_0];
	ld.param.u32 	%r13, [_Z11swap_rows_PiiiPPd_param_1];
	ld.param.u32 	%r14, [_Z11swap_rows_PiiiPPd_param_2];
	ld.param.u64 	%rd3, [_Z11swap_rows_PiiiPPd_param_3];
	mov.u32 	%r15, %ctaid.x;
	mov.u32 	%r16, %ntid.x;
	mov.u32 	%r17, %tid.x;
	mad.lo.s32 	%r33, %r15, %r16, %r17;
	mov.u32 	%r18, %nctaid.x;
	mul.lo.s32 	%r2, %r16, %r18;
	setp.ge.s32 	%p1, %r33, %r14;
	@%p1 bra 	$L__BB4_6;
	cvta.to.global.u64 	%rd4, %rd3;
	mul.wide.s32 	%rd5, %r12, 8;
	add.s64 	%rd1, %rd4, %rd5;
	mul.wide.s32 	%rd6, %r13, 8;
	add.s64 	%rd2, %rd4, %rd6;
	add.s32 	%r19, %r33, %r2;
	max.s32 	%r20, %r14, %r19;
	setp.lt.s32 	%p2, %r19, %r14;
	selp.u32 	%r21, 1, 0, %p2;
	add.s32 	%r22, %r19, %r21;
	sub.s32 	%r23, %r20, %r22;
	div.u32 	%r24, %r23, %r2;
	add.s32 	%r3, %r24, %r21;
	and.b32  	%r25, %r3, 3;
	setp.eq.s32 	%p3, %r25, 3;
	@%p3 bra 	$L__BB4_4;
	add.s32 	%r26, %r3, 1;
	and.b32  	%r27, %r26, 3;
	neg.s32 	%r31, %r27;
$L__BB4_3:
	.pragma "nounroll";
	mul.wide.s32 	%rd7, %r33, 8;
	ld.global.u64 	%rd8, [%rd1];
	cvta.to.global.u64 	%rd9, %rd8;
	add.s64 	%rd10, %rd9, %rd7;
	ld.global.f64 	%fd1, [%rd10];
	ld.global.u64 	%rd11, [%rd2];
	cvta.to.global.u64 	%rd12, %rd11;
	add.s64 	%rd13, %rd12, %rd7;
	ld.global.f64 	%fd2, [%rd13];
	st.global.f64 	[%rd10], %fd2;
	ld.global.u64 	%rd14, [%rd2];
	cvta.to.global.u64 	%rd15, %rd14;
	add.s64 	%rd16, %rd15, %rd7;
	st.global.f64 	[%rd16], %fd1;
	add.s32 	%r33, %r33, %r2;
	add.s32 	%r31, %r31, 1;
	setp.ne.s32 	%p4, %r31, 0;
	@%p4 bra 	$L__BB4_3;
$L__BB4_4:
	setp.lt.u32 	%p5, %r3, 3;
	@%p5 bra 	$L__BB4_6;
$L__BB4_5:
	ld.global.u64 	%rd17, [%rd1];
	cvta.to.global.u64 	%rd18, %rd17;
	mul.wide.s32 	%rd19, %r33, 8;
	add.s64 	%rd20, %rd18, %rd19;
	ld.global.f64 	%fd3, [%rd20];
	ld.global.u64 	%rd21, [%rd2];
	cvta.to.global.u64 	%rd22, %rd21;
	add.s64 	%rd23, %rd22, %rd19;
	ld.global.f64 	%fd4, [%rd23];
	st.global.f64 	[%rd20], %fd4;
	ld.global.u64 	%rd24, [%rd2];
	cvta.to.global.u64 	%rd25, %rd24;
	add.s64 	%rd26, %rd25, %rd19;
	st.global.f64 	[%rd26], %fd3;
	add.s32 	%r28, %r33, %r2;
	ld.global.u64 	%rd27, [%rd1];
	cvta.to.global.u64 	%rd28, %rd27;
	mul.wide.s32 	%rd29, %r28, 8;
	add.s64 	%rd30, %rd28, %rd29;
	ld.global.f64 	%fd5, [%rd30];
	ld.global.u64 	%rd31, [%rd2];
	cvta.to.global.u64 	%rd32, %rd31;
	add.s64 	%rd33, %rd32, %rd29;
	ld.global.f64 	%fd6, [%rd33];
	st.global.f64 	[%rd30], %fd6;
	ld.global.u64 	%rd34, [%rd2];
	cvta.to.global.u64 	%rd35, %rd34;
	add.s64 	%rd36, %rd35, %rd29;
	st.global.f64 	[%rd36], %fd5;
	add.s32 	%r29, %r28, %r2;
	ld.global.u64 	%rd37, [%rd1];
	cvta.to.global.u64 	%rd38, %rd37;
	mul.wide.s32 	%rd39, %r29, 8;
	add.s64 	%rd40, %rd38, %rd39;
	ld.global.f64 	%fd7, [%rd40];
	ld.global.u64 	%rd41, [%rd2];
	cvta.to.global.u64 	%rd42, %rd41;
	add.s64 	%rd43, %rd42, %rd39;
	ld.global.f64 	%fd8, [%rd43];
	st.global.f64 	[%rd40], %fd8;
	ld.global.u64 	%rd44, [%rd2];
	cvta.to.global.u64 	%rd45, %rd44;
	add.s64 	%rd46, %rd45, %rd39;
	st.global.f64 	[%rd46], %fd7;
	add.s32 	%r30, %r29, %r2;
	ld.global.u64 	%rd47, [%rd1];
	cvta.to.global.u64 	%rd48, %rd47;
	mul.wide.s32 	%rd49, %r30, 8;
	add.s64 	%rd50, %rd48, %rd49;
	ld.global.f64 	%fd9, [%rd50];
	ld.global.u64 	%rd51, [%rd2];
	cvta.to.global.u64 	%rd52, %rd51;
	add.s64 	%rd53, %rd52, %rd49;
	ld.global.f64 	%fd10, [%rd53];
	st.global.f64 	[%rd50], %fd10;
	ld.global.u64 	%rd54, [%rd2];
	cvta.to.global.u64 	%rd55, %rd54;
	add.s64 	%rd56, %rd55, %rd49;
	st.global.f64 	[%rd56], %fd9;
	add.s32 	%r33, %r30, %r2;
	setp.lt.s32 	%p6, %r33, %r14;
	@%p6 bra 	$L__BB4_5;
$L__BB4_6:
	ret;

}
	// .globl	_Z14row_ops_kerneliiPPdS0_
.visible .entry _Z14row_ops_kerneliiPPdS0_(
	.param .u32 _Z14row_ops_kerneliiPPdS0__param_0,
	.param .u32 _Z14row_ops_kerneliiPPdS0__param_1,
	.param .u64 .ptr .align 1 _Z14row_ops_kerneliiPPdS0__param_2,
	.param .u64 .ptr .align 1 _Z14row_ops_kerneliiPPdS0__param_3
)
{
	.reg .pred 	%p<5>;
	.reg .b32 	%r<20>;
	.reg .b64 	%rd<31>;
	.reg .b64 	%fd<9>;

	ld.param.u32 	%r10, [_Z14row_ops_kerneliiPPdS0__param_0];
	ld.param.u32 	%r11, [_Z14row_ops_kerneliiPPdS0__param_1];
	ld.param.u64 	%rd6, [_Z14row_ops_kerneliiPPdS0__param_2];
	ld.param.u64 	%rd7, [_Z14row_ops_kerneliiPPdS0__param_3];
	cvta.to.global.u64 	%rd1, %rd7;
	mov.u32 	%r12, %ctaid.x;
	mov.u32 	%r1, %ntid.x;
	mov.u32 	%r13, %tid.x;
	mad.lo.s32 	%r14, %r12, %r1, %r13;
	add.s32 	%r15, %r14, %r10;
	add.s32 	%r18, %r15, 1;
	setp.ge.s32 	%p1, %r18, %r11;
	@%p1 bra 	$L__BB5_6;
	mul.wide.s32 	%rd8, %r10, 8;
	add.s64 	%rd2, %rd1, %rd8;
	mov.u32 	%r16, %tid.y;
	add.s32 	%r3, %r10, %r16;
	mov.u32 	%r4, %ntid.y;
	mov.u32 	%r17, %nctaid.x;
	mul.lo.s32 	%r5, %r1, %r17;
	cvta.to.global.u64 	%rd3, %rd6;
$L__BB5_2:
	setp.ge.s32 	%p2, %r3, %r11;
	mul.wide.s32 	%rd9, %r18, 8;
	add.s64 	%rd4, %rd1, %rd9;
	ld.global.u64 	%rd10, [%rd4];
	cvta.to.global.u64 	%rd11, %rd10;
	add.s64 	%rd13, %rd11, %rd8;
	ld.global.f64 	%fd1, [%rd13];
	ld.global.u64 	%rd14, [%rd2];
	cvta.to.global.u64 	%rd15, %rd14;
	add.s64 	%rd16, %rd15, %rd8;
	ld.global.f64 	%fd2, [%rd16];
	div.rn.f64 	%fd3, %fd1, %fd2;
	add.s64 	%rd5, %rd3, %rd9;
	ld.global.u64 	%rd17, [%rd5];
	cvta.to.global.u64 	%rd18, %rd17;
	add.s64 	%rd19, %rd18, %rd8;
	st.global.f64 	[%rd19], %fd3;
	bar.sync 	0;
	@%p2 bra 	$L__BB5_5;
	mov.u32 	%r19, %r3;
$L__BB5_4:
	ld.global.u64 	%rd20, [%rd4];
	cvta.to.global.u64 	%rd21, %rd20;
	mul.wide.s32 	%rd22, %r19, 8;
	add.s64 	%rd23, %rd21, %rd22;
	ld.global.f64 	%fd4, [%rd23];
	ld.global.u64 	%rd24, [%rd5];
	cvta.to.global.u64 	%rd25, %rd24;
	add.s64 	%rd27, %rd25, %rd8;
	ld.global.f64 	%fd5, [%rd27];
	ld.global.u64 	%rd28, [%rd2];
	cvta.to.global.u64 	%rd29, %rd28;
	add.s64 	%rd30, %rd29, %rd22;
	ld.global.f64 	%fd6, [%rd30];
	mul.f64 	%fd7, %fd5, %fd6;
	sub.f64 	%fd8, %fd4, %fd7;
	st.global.f64 	[%rd23], %fd8;
	add.s32 	%r19, %r19, %r4;
	setp.lt.s32 	%p3, %r19, %r11;
	@%p3 bra 	$L__BB5_4;
$L__BB5_5:
	add.s32 	%r18, %r18, %r5;
	setp.lt.s32 	%p4, %r18, %r11;
	@%p4 bra 	$L__BB5_2;
$L__BB5_6:
	ret;

}


// ===== COMPILED SASS (sm_100) =====

	.target	sm_100

	.elftype	@"ET_EXEC"


//--------------------- .note.nv.tkinfo           --------------------------
	.section	.note.nv.tkinfo,"",@"SHT_NOTE"
	.sectionflags	@"SHF_NOTE_NV_TKINFO"
	.tkinfo
        /*0018*/ 	.word	0x00000002
        /*0030*/ 	.string	""
        /*0030*/ 	.string	"ptxas"
        /*0030*/ 	.string	"Cuda compilation tools, release 13.0, V13.0.88"
        /*0030*/ 	.string	"Build cuda_13.0.r13.0/compiler.36424714_0"
        /*0030*/ 	.string	"-arch sm_100 -m 64 "



//--------------------- .note.nv.cuinfo           --------------------------
	.section	.note.nv.cuinfo,"",@"SHT_NOTE"
	.sectionflags	@"SHF_NOTE_NV_CUINFO"
        /*0018*/ 	.short	0x0002
        /*001a*/ 	.short	0x0064
        /*001c*/ 	.short	0x0082
	.zero		2


//--------------------- .nv.info                  --------------------------
	.section	.nv.info,"",@"SHT_CUDA_INFO"
	.align	4


	//----- nvinfo : EIATTR_REGCOUNT
	.align		4
        /*0000*/ 	.byte	0x04, 0x2f
        /*0002*/ 	.short	(.L_2 - .L_1)
	.align		4
.L_1:
        /*0004*/ 	.word	index@(_Z24check_matrix_equivalencePPdS0_iPb)
        /*0008*/ 	.word	0x00000018


	//----- nvinfo : EIATTR_FRAME_SIZE
	.align		4
.L_2:
        /*000c*/ 	.byte	0x04, 0x11
        /*000e*/ 	.short	(.L_4 - .L_3)
	.align		4
.L_3:
        /*0010*/ 	.word	index@(_Z24check_matrix_equivalencePPdS0_iPb)
        /*0014*/ 	.word	0x00000020


	//----- nvinfo : EIATTR_REGCOUNT
	.align		4
.L_4:
        /*0018*/ 	.byte	0x04, 0x2f
        /*001a*/ 	.short	(.L_6 - .L_5)
	.align		4
.L_5:
        /*001c*/ 	.word	index@(_Z11matrix_multPPdS0_S0_i)
        /*0020*/ 	.word	0x00000020


	//----- nvinfo : EIATTR_FRAME_SIZE
	.align		4
.L_6:
        /*0024*/ 	.byte	0x04, 0x11
        /*0026*/ 	.short	(.L_8 - .L_7)
	.align		4
.L_7:
        /*0028*/ 	.word	index@(_Z11matrix_multPPdS0_S0_i)
        /*002c*/ 	.word	0x00000000


	//----- nvinfo : EIATTR_REGCOUNT
	.align		4
.L_8:
        /*0030*/ 	.byte	0x04, 0x2f
        /*0032*/ 	.short	(.L_10 - .L_9)
	.align		4
.L_9:
        /*0034*/ 	.word	index@(_Z11swap_rows_UiiiiPPd)
        /*0038*/ 	.word	0x00000018


	//----- nvinfo : EIATTR_FRAME_SIZE
	.align		4
.L_10:
        /*003c*/ 	.byte	0x04, 0x11
        /*003e*/ 	.short	(.L_12 - .L_11)
	.align		4
.L_11:
        /*0040*/ 	.word	index@(_Z11swap_rows_UiiiiPPd)
        /*0044*/ 	.word	0x00000000


	//----- nvinfo : EIATTR_REGCOUNT
	.align		4
.L_12:
        /*0048*/ 	.byte	0x04, 0x2f
        /*004a*/ 	.short	(.L_14 - .L_13)
	.align		4
.L_13:
        /*004c*/ 	.word	index@(_Z11swap_rows_LiiiPPd)
        /*0050*/ 	.word	0x00000018


	//----- nvinfo : EIATTR_FRAME_SIZE
	.align		4
.L_14:
        /*0054*/ 	.byte	0x04, 0x11
        /*0056*/ 	.short	(.L_16 - .L_15)
	.align		4
.L_15:
        /*0058*/ 	.word	index@(_Z11swap_rows_LiiiPPd)
        /*005c*/ 	.word	0x00000000


	//----- nvinfo : EIATTR_REGCOUNT
	.align		4
.L_16:
        /*0060*/ 	.byte	0x04, 0x2f
        /*0062*/ 	.short	(.L_18 - .L_17)
	.align		4
.L_17:
        /*0064*/ 	.word	index@(_Z11swap_rows_PiiiPPd)
        /*0068*/ 	.word	0x00000018


	//----- nvinfo : EIATTR_FRAME_SIZE
	.align		4
.L_18:
        /*006c*/ 	.byte	0x04, 0x11
        /*006e*/ 	.short	(.L_20 - .L_19)
	.align		4
.L_19:
        /*0070*/ 	.word	index@(_Z11swap_rows_PiiiPPd)
        /*0074*/ 	.word	0x00000000


	//----- nvinfo : EIATTR_REGCOUNT
	.align		4
.L_20:
        /*0078*/ 	.byte	0x04, 0x2f
        /*007a*/ 	.short	(.L_22 - .L_21)
	.align		4
.L_21:
        /*007c*/ 	.word	index@(_Z14row_ops_kerneliiPPdS0_)
        /*0080*/ 	.word	0x0000001e


	//----- nvinfo : EIATTR_FRAME_SIZE
	.align		4
.L_22:
        /*0084*/ 	.byte	0x04, 0x11
        /*0086*/ 	.short	(.L_24 - .L_23)
	.align		4
.L_23:
        /*0088*/ 	.word	index@($__internal_0_$__cuda_sm20_div_rn_f64_full)
        /*008c*/ 	.word	0x00000000


	//----- nvinfo : EIATTR_FRAME_SIZE
	.align		4
.L_24:
        /*0090*/ 	.byte	0x04, 0x11
        /*0092*/ 	.short	(.L_26 - .L_25)
	.align		4
.L_25:
        /*0094*/ 	.word	index@(_Z14row_ops_kerneliiPPdS0_)
        /*0098*/ 	.word	0x00000000


	//----- nvinfo : EIATTR_MIN_STACK_SIZE
	.align		4
.L_26:
        /*009c*/ 	.byte	0x04, 0x12
        /*009e*/ 	.short	(.L_28 - .L_27)
	.align		4
.L_27:
        /*00a0*/ 	.word	index@(_Z14row_ops_kerneliiPPdS0_)
        /*00a4*/ 	.word	0x00000000


	//----- nvinfo : EIATTR_MIN_STACK_SIZE
	.align		4
.L_28:
        /*00a8*/ 	.byte	0x04, 0x12
        /*00aa*/ 	.short	(.L_30 - .L_29)
	.align		4
.L_29:
        /*00ac*/ 	.word	index@(_Z11swap_rows_PiiiPPd)
        /*00b0*/ 	.word	0x00000000


	//----- nvinfo : EIATTR_MIN_STACK_SIZE
	.align		4
.L_30:
        /*00b4*/ 	.byte	0x04, 0x12
        /*00b6*/ 	.short	(.L_32 - .L_31)
	.align		4
.L_31:
        /*00b8*/ 	.word	index@(_Z11swap_rows_LiiiPPd)
        /*00bc*/ 	.word	0x00000000


	//----- nvinfo : EIATTR_MIN_STACK_SIZE
	.align		4
.L_32:
        /*00c0*/ 	.byte	0x04, 0x12
        /*00c2*/ 	.short	(.L_34 - .L_33)
	.align		4
.L_33:
        /*00c4*/ 	.word	index@(_Z11swap_rows_UiiiiPPd)
        /*00c8*/ 	.word	0x00000000


	//----- nvinfo : EIATTR_MIN_STACK_SIZE
	.align		4
.L_34:
        /*00cc*/ 	.byte	0x04, 0x12
        /*00ce*/ 	.short	(.L_36 - .L_35)
	.align		4
.L_35:
        /*00d0*/ 	.word	index@(_Z11matrix_multPPdS0_S0_i)
        /*00d4*/ 	.word	0x00000000


	//----- nvinfo : EIATTR_MIN_STACK_SIZE
	.align		4
.L_36:
        /*00d8*/ 	.byte	0x04, 0x12
        /*00da*/ 	.short	(.L_38 - .L_37)
	.align		4
.L_37:
        /*00dc*/ 	.word	index@(_Z24check_matrix_equivalencePPdS0_iPb)
        /*00e0*/ 	.word	0x00000020
.L_38:


//--------------------- .nv.compat                --------------------------
	.section	.nv.compat,"",@"SHT_CUDA_COMPAT_INFO"
	.align	4
        /*0000*/ 	.byte	0x02, 0x09, 0x00, 0x00, 0x02, 0x02, 0x01, 0x00, 0x02, 0x05, 0x05, 0x00, 0x03, 0x07, 0x01, 0x01
        /*0010*/ 	.byte	0x02, 0x03, 0x00, 0x00, 0x02, 0x06, 0x01, 0x00, 0x04, 0x0b, 0x08, 0x00, 0x01, 0x00, 0x00, 0x00
        /*0020*/ 	.byte	0x00, 0x00, 0x00, 0x00


//--------------------- .nv.info._Z14row_ops_kerneliiPPdS0_ --------------------------
	.section	.nv.info._Z14row_ops_kerneliiPPdS0_,"",@"SHT_CUDA_INFO"
	.sectionflags	@""
	.align	4


	//----- nvinfo : EIATTR_CUDA_API_VERSION
	.align		4
        /*0000*/ 	.byte	0x04, 0x37
        /*0002*/ 	.short	(.L_40 - .L_39)
.L_39:
        /*0004*/ 	.word	0x00000082


	//----- nvinfo : EIATTR_KPARAM_INFO
	.align		4
.L_40:
        /*0008*/ 	.byte	0x04, 0x17
        /*000a*/ 	.short	(.L_42 - .L_41)
.L_41:
        /*000c*/ 	.word	0x00000000
        /*0010*/ 	.short	0x0003
        /*0012*/ 	.short	0x0010
        /*0014*/ 	.byte	0x00, 0xf5, 0x21, 0x00


	//----- nvinfo : EIATTR_KPARAM_INFO
	.align		4
.L_42:
        /*0018*/ 	.byte	0x04, 0x17
        /*001a*/ 	.short	(.L_44 - .L_43)
.L_43:
        /*001c*/ 	.word	0x00000000
        /*0020*/ 	.short	0x0002
        /*0022*/ 	.short	0x0008
        /*0024*/ 	.byte	0x00, 0xf5, 0x21, 0x00


	//----- nvinfo : EIATTR_KPARAM_INFO
	.align		4
.L_44:
        /*0028*/ 	.byte	0x04, 0x17
        /*002a*/ 	.short	(.L_46 - .L_45)
.L_45:
        /*002c*/ 	.word	0x00000000
        /*0030*/ 	.short	0x0001
        /*0032*/ 	.short	0x0004
        /*0034*/ 	.byte	0x00, 0xf0, 0x11, 0x00


	//----- nvinfo : EIATTR_KPARAM_INFO
	.align		4
.L_46:
        /*0038*/ 	.byte	0x04, 0x17
        /*003a*/ 	.short	(.L_48 - .L_47)
.L_47:
        /*003c*/ 	.word	0x00000000
        /*0040*/ 	.short	0x0000
        /*0042*/ 	.short	0x0000
        /*0044*/ 	.byte	0x00, 0xf0, 0x11, 0x00


	//----- nvinfo : EIATTR_SPARSE_MMA_MASK
	.align		4
.L_48:
        /*0048*/ 	.byte	0x03, 0x50
        /*004a*/ 	.short	0x0000


	//----- nvinfo : EIATTR_MAXREG_COUNT
	.align		4
        /*004c*/ 	.byte	0x03, 0x1b
        /*004e*/ 	.short	0x00ff


	//----- nvinfo : EIATTR_NUM_BARRIERS
	.align		4
        /*0050*/ 	.byte	0x02, 0x4c
        /*0052*/ 	.byte	0x01
	.zero		1


	//----- nvinfo : EIATTR_MERCURY_ISA_VERSION
	.align		4
        /*0054*/ 	.byte	0x03, 0x5f
        /*0056*/ 	.short	0x0101


	//----- nvinfo : EIATTR_VRC_CTA_INIT_COUNT
	.align		4
        /*0058*/ 	.byte	0x02, 0x4a
	.zero		1
	.zero		1


	//----- nvinfo : EIATTR_EXIT_INSTR_OFFSETS
	.align		4
        /*005c*/ 	.byte	0x04, 0x1c
        /*005e*/ 	.short	(.L_50 - .L_49)


	//   ....[0]....
.L_49:
        /*0060*/ 	.word	0x00000080


	//   ....[1]....
        /*0064*/ 	.word	0x000004e0


	//----- nvinfo : EIATTR_CRS_STACK_SIZE
	.align		4
.L_50:
        /*0068*/ 	.byte	0x04, 0x1e
        /*006a*/ 	.short	(.L_52 - .L_51)
.L_51:
        /*006c*/ 	.word	0x00000000


	//----- nvinfo : EIATTR_CBANK_PARAM_SIZE
	.align		4
.L_52:
        /*0070*/ 	.byte	0x03, 0x19
        /*0072*/ 	.short	0x0018


	//----- nvinfo : EIATTR_PARAM_CBANK
	.align		4
        /*0074*/ 	.byte	0x04, 0x0a
        /*0076*/ 	.short	(.L_54 - .L_53)
	.align		4
.L_53:
        /*0078*/ 	.word	index@(.nv.constant0._Z14row_ops_kerneliiPPdS0_)
        /*007c*/ 	.short	0x0380
        /*007e*/ 	.short	0x0018


	//----- nvinfo : EIATTR_SW_WAR
	.align		4
.L_54:
        /*0080*/ 	.byte	0x04, 0x36
        /*0082*/ 	.short	(.L_56 - .L_55)
.L_55:
        /*0084*/ 	.word	0x00000008
.L_56:


//--------------------- .nv.info._Z11swap_rows_PiiiPPd --------------------------
	.section	.nv.info._Z11swap_rows_PiiiPPd,"",@"SHT_CUDA_INFO"
	.sectionflags	@""
	.align	4


	//----- nvinfo : EIATTR_CUDA_API_VERSION
	.align		4
        /*0000*/ 	.byte	0x04, 0x37
        /*0002*/ 	.short	(.L_58 - .L_57)
.L_57:
        /*0004*/ 	.word	0x00000082


	//----- nvinfo : EIATTR_KPARAM_INFO
	.align		4
.L_58:
        /*0008*/ 	.byte	0x04, 0x17
        /*000a*/ 	.short	(.L_60 - .L_59)
.L_59:
        /*000c*/ 	.word	0x00000000
        /*0010*/ 	.short	0x0003
        /*0012*/ 	.short	0x0010
        /*0014*/ 	.byte	0x00, 0xf5, 0x21, 0x00


	//----- nvinfo : EIATTR_KPARAM_INFO
	.align		4
.L_60:
        /*0018*/ 	.byte	0x04, 0x17
        /*001a*/ 	.short	(.L_62 - .L_61)
.L_61:
        /*001c*/ 	.word	0x00000000
        /*0020*/ 	.short	0x0002
        /*0022*/ 	.short	0x0008
        /*0024*/ 	.byte	0x00, 0xf0, 0x11, 0x00


	//----- nvinfo : EIATTR_KPARAM_INFO
	.align		4
.L_62:
        /*0028*/ 	.byte	0x04, 0x17
        /*002a*/ 	.short	(.L_64 - .L_63)
.L_63:
        /*002c*/ 	.word	0x00000000
        /*0030*/ 	.short	0x0001
        /*0032*/ 	.short	0x0004
        /*0034*/ 	.byte	0x00, 0xf0, 0x11, 0x00


	//----- nvinfo : EIATTR_KPARAM_INFO
	.align		4
.L_64:
        /*0038*/ 	.byte	0x04, 0x17
        /*003a*/ 	.short	(.L_66 - .L_65)
.L_65:
        /*003c*/ 	.word	0x00000000
        /*0040*/ 	.short	0x0000
        /*0042*/ 	.short	0x0000
        /*0044*/ 	.byte	0x00, 0xf0, 0x11, 0x00


	//----- nvinfo : EIATTR_SPARSE_MMA_MASK
	.align		4
.L_66:
        /*0048*/ 	.byte	0x03, 0x50
        /*004a*/ 	.short	0x0000


	//----- nvinfo : EIATTR_MAXREG_COUNT
	.align		4
        /*004c*/ 	.byte	0x03, 0x1b
        /*004e*/ 	.short	0x00ff


	//----- nvinfo : EIATTR_MERCURY_ISA_VERSION
	.align		4
        /*0050*/ 	.byte	0x03, 0x5f
        /*0052*/ 	.short	0x0101


	//----- nvinfo : EIATTR_VRC_CTA_INIT_COUNT
	.align		4
        /*0054*/ 	.byte	0x02, 0x4a
	.zero		1
	.zero		1


	//----- nvinfo : EIATTR_EXIT_INSTR_OFFSETS
	.align		4
        /*0058*/ 	.byte	0x04, 0x1c
        /*005a*/ 	.short	(.L_68 - .L_67)


	//   ....[0]....
.L_67:
        /*005c*/ 	.word	0x00000090


	//   ....[1]....
        /*0060*/ 	.word	0x000003e0


	//   ....[2]....
        /*0064*/ 	.word	0x000006d0


	//----- nvinfo : EIATTR_CRS_STACK_SIZE
	.align		4
.L_68:
        /*0068*/ 	.byte	0x04, 0x1e
        /*006a*/ 	.short	(.L_70 - .L_69)
.L_69:
        /*006c*/ 	.word	0x00000000


	//----- nvinfo : EIATTR_CBANK_PARAM_SIZE
	.align		4
.L_70:
        /*0070*/ 	.byte	0x03, 0x19
        /*0072*/ 	.short	0x0018


	//----- nvinfo : EIATTR_PARAM_CBANK
	.align		4
        /*0074*/ 	.byte	0x04, 0x0a
        /*0076*/ 	.short	(.L_72 - .L_71)
	.align		4
.L_71:
        /*0078*/ 	.word	index@(.nv.constant0._Z11swap_rows_PiiiPPd)
        /*007c*/ 	.short	0x0380
        /*007e*/ 	.short	0x0018


	//----- nvinfo : EIATTR_SW_WAR
	.align		4
.L_72:
        /*0080*/ 	.byte	0x04, 0x36
        /*0082*/ 	.short	(.L_74 - .L_73)
.L_73:
        /*0084*/ 	.word	0x00000008
.L_74:


//--------------------- .nv.info._Z11swap_rows_LiiiPPd --------------------------
	.section	.nv.info._Z11swap_rows_LiiiPPd,"",@"SHT_CUDA_INFO"
	.sectionflags	@""
	.align	4


	//----- nvinfo : EIATTR_CUDA_API_VERSION
	.align		4
        /*0000*/ 	.byte	0x04, 0x37
        /*0002*/ 	.short	(.L_76 - .L_75)
.L_75:
        /*0004*/ 	.word	0x00000082


	//----- nvinfo : EIATTR_KPARAM_INFO
	.align		4
.L_76:
        /*0008*/ 	.byte	0x04, 0x17
        /*000a*/ 	.short	(.L_78 - .L_77)
.L_77:
        /*000c*/ 	.word	0x00000000
        /*0010*/ 	.short	0x0003
        /*0012*/ 	.short	0x0010
        /*0014*/ 	.byte	0x00, 0xf5, 0x21, 0x00


	//----- nvinfo : EIATTR_KPARAM_INFO
	.align		4
.L_78:
        /*0018*/ 	.byte	0x04, 0x17
        /*001a*/ 	.short	(.L_80 - .L_79)
.L_79:
        /*001c*/ 	.word	0x00000000
        /*0020*/ 	.short	0x0002
        /*0022*/ 	.short	0x0008
        /*0024*/ 	.byte	0x00, 0xf0, 0x11, 0x00


	//----- nvinfo : EIATTR_KPARAM_INFO
	.align		4
.L_80:
        /*0028*/ 	.byte	0x04, 0x17
        /*002a*/ 	.short	(.L_82 - .L_81)
.L_81:
        /*002c*/ 	.word	0x00000000
        /*0030*/ 	.short	0x0001
        /*0032*/ 	.short	0x0004
        /*0034*/ 	.byte	0x00, 0xf0, 0x11, 0x00


	//----- nvinfo : EIATTR_KPARAM_INFO
	.align		4
.L_82:
        /*0038*/ 	.byte	0x04, 0x17
        /*003a*/ 	.short	(.L_84 - .L_83)
.L_83:
        /*003c*/ 	.word	0x00000000
        /*0040*/ 	.short	0x0000
        /*0042*/ 	.short	0x0000
        /*0044*/ 	.byte	0x00, 0xf0, 0x11, 0x00


	//----- nvinfo : EIATTR_SPARSE_MMA_MASK
	.align		4
.L_84:
        /*0048*/ 	.byte	0x03, 0x50
        /*004a*/ 	.short	0x0000


	//----- nvinfo : EIATTR_MAXREG_COUNT
	.align		4
        /*004c*/ 	.byte	0x03, 0x1b
        /*004e*/ 	.short	0x00ff


	//----- nvinfo : EIATTR_MERCURY_ISA_VERSION
	.align		4
        /*0050*/ 	.byte	0x03, 0x5f
        /*0052*/ 	.short	0x0101


	//----- nvinfo : EIATTR_VRC_CTA_INIT_COUNT
	.align		4
        /*0054*/ 	.byte	0x02, 0x4a
	.zero		1
	.zero		1


	//----- nvinfo : EIATTR_EXIT_INSTR_OFFSETS
	.align		4
        /*0058*/ 	.byte	0x04, 0x1c
        /*005a*/ 	.short	(.L_86 - .L_85)


	//   ....[0]....
.L_85:
        /*005c*/ 	.word	0x00000090


	//   ....[1]....
        /*0060*/ 	.word	0x000003e0


	//   ....[2]....
        /*0064*/ 	.word	0x000006d0


	//----- nvinfo : EIATTR_CRS_STACK_SIZE
	.align		4
.L_86:
        /*0068*/ 	.byte	0x04, 0x1e
        /*006a*/ 	.short	(.L_88 - .L_87)
.L_87:
        /*006c*/ 	.word	0x00000000


	//----- nvinfo : EIATTR_CBANK_PARAM_SIZE
	.align		4
.L_88:
        /*0070*/ 	.byte	0x03, 0x19
        /*0072*/ 	.short	0x0018


	//----- nvinfo : EIATTR_PARAM_CBANK
	.align		4
        /*0074*/ 	.byte	0x04, 0x0a
        /*0076*/ 	.short	(.L_90 - .L_89)
	.align		4
.L_89:
        /*0078*/ 	.word	index@(.nv.constant0._Z11swap_rows_LiiiPPd)
        /*007c*/ 	.short	0x0380
        /*007e*/ 	.short	0x0018


	//----- nvinfo : EIATTR_SW_WAR
	.align		4
.L_90:
        /*0080*/ 	.byte	0x04, 0x36
        /*0082*/ 	.short	(.L_92 - .L_91)
.L_91:
        /*0084*/ 	.word	0x00000008
.L_92:


//--------------------- .nv.info._Z11swap_rows_UiiiiPPd --------------------------
	.section	.nv.info._Z11swap_rows_UiiiiPPd,"",@"SHT_CUDA_INFO"
	.sectionflags	@""
	.align	4


	//----- nvinfo : EIATTR_CUDA_API_VERSION
	.align		4
        /*0000*/ 	.byte	0x04, 0x37
        /*0002*/ 	.short	(.L_94 - .L_93)
.L_93:
        /*0004*/ 	.word	0x00000082


	//----- nvinfo : EIATTR_KPARAM_INFO
	.align		4
.L_94:
        /*0008*/ 	.byte	0x04, 0x17
        /*000a*/ 	.short	(.L_96 - .L_95)
.L_95:
        /*000c*/ 	.word	0x00000000
        /*0010*/ 	.short	0x0004
        /*0012*/ 	.short	0x0010
        /*0014*/ 	.byte	0x00, 0xf5, 0x21, 0x00


	//----- nvinfo : EIATTR_KPARAM_INFO
	.align		4
.L_96:
        /*0018*/ 	.byte	0x04, 0x17
        /*001a*/ 	.short	(.L_98 - .L_97)
.L_97:
        /*001c*/ 	.word	0x00000000
        /*0020*/ 	.short	0x0003
        /*0022*/ 	.short	0x000c
        /*0024*/ 	.byte	0x00, 0xf0, 0x11, 0x00


	//----- nvinfo : EIATTR_KPARAM_INFO
	.align		4
.L_98:
        /*0028*/ 	.byte	0x04, 0x17
        /*002a*/ 	.short	(.L_100 - .L_99)
.L_99:
        /*002c*/ 	.word	0x00000000
        /*0030*/ 	.short	0x0002
        /*0032*/ 	.short	0x0008
        /*0034*/ 	.byte	0x00, 0xf0, 0x11, 0x00


	//----- nvinfo : EIATTR_KPARAM_INFO
	.align		4
.L_100:
        /*0038*/ 	.byte	0x04, 0x17
        /*003a*/ 	.short	(.L_102 - .L_101)
.L_101:
        /*003c*/ 	.word	0x00000000
        /*0040*/ 	.short	0x0001
        /*0042*/ 	.short	0x0004
        /*0044*/ 	.byte	0x00, 0xf0, 0x11, 0x00


	//----- nvinfo : EIATTR_KPARAM_INFO
	.align		4
.L_102:
        /*0048*/ 	.byte	0x04, 0x17
        /*004a*/ 	.short	(.L_104 - .L_103)
.L_103:
        /*004c*/ 	.word	0x00000000
        /*0050*/ 	.short	0x0000
        /*0052*/ 	.short	0x0000
        /*0054*/ 	.byte	0x00, 0xf0, 0x11, 0x00


	//----- nvinfo : EIATTR_SPARSE_MMA_MASK
	.align		4
.L_104:
        /*0058*/ 	.byte	0x03, 0x50
        /*005a*/ 	.short	0x0000


	//----- nvinfo : EIATTR_MAXREG_COUNT
	.align		4
        /*005c*/ 	.byte	0x03, 0x1b
        /*005e*/ 	.short	0x00ff


	//----- nvinfo : EIATTR_MERCURY_ISA_VERSION
	.align		4
        /*0060*/ 	.byte	0x03, 0x5f
        /*0062*/ 	.short	0x0101


	//----- nvinfo : EIATTR_VRC_CTA_INIT_COUNT
	.align		4
        /*0064*/ 	.byte	0x02, 0x4a
	.zero		1
	.zero		1


	//----- nvinfo : EIATTR_EXIT_INSTR_OFFSETS
	.align		4
        /*0068*/ 	.byte	0x04, 0x1c
        /*006a*/ 	.short	(.L_106 - .L_105)


	//   ....[0]....
.L_105:
        /*006c*/ 	.word	0x000000a0


	//   ....[1]....
        /*0070*/ 	.word	0x000003f0


	//   ....[2]....
        /*0074*/ 	.word	0x000006e0


	//----- nvinfo : EIATTR_CRS_STACK_SIZE
	.align		4
.L_106:
        /*0078*/ 	.byte	0x04, 0x1e
        /*007a*/ 	.short	(.L_108 - .L_107)
.L_107:
        /*007c*/ 	.word	0x00000000


	//----- nvinfo : EIATTR_CBANK_PARAM_SIZE
	.align		4
.L_108:
        /*0080*/ 	.byte	0x03, 0x19
        /*0082*/ 	.short	0x0018


	//----- nvinfo : EIATTR_PARAM_CBANK
	.align		4
        /*0084*/ 	.byte	0x04, 0x0a
        /*0086*/ 	.short	(.L_110 - .L_109)
	.align		4
.L_109:
        /*0088*/ 	.word	index@(.nv.constant0._Z11swap_rows_UiiiiPPd)
        /*008c*/ 	.short	0x0380
        /*008e*/ 	.short	0x0018


	//----- nvinfo : EIATTR_SW_WAR
	.align		4
.L_110:
        /*0090*/ 	.byte	0x04, 0x36
        /*0092*/ 	.short	(.L_112 - .L_111)
.L_111:
        /*0094*/ 	.word	0x00000008
.L_112:


//--------------------- .nv.info._Z11matrix_multPPdS0_S0_i --------------------------
	.section	.nv.info._Z11matrix_multPPdS0_S0_i,"",@"SHT_CUDA_INFO"
	.sectionflags	@""
	.align	4


	//----- nvinfo : EIATTR_CUDA_API_VERSION
	.align		4
        /*0000*/ 	.byte	0x04, 0x37
        /*0002*/ 	.short	(.L_114 - .L_113)
.L_113:
        /*0004*/ 	.word	0x00000082


	//----- nvinfo : EIATTR_KPARAM_INFO
	.align		4
.L_114:
        /*0008*/ 	.byte	0x04, 0x17
        /*000a*/ 	.short	(.L_116 - .L_115)
.L_115:
        /*000c*/ 	.word	0x00000000
        /*0010*/ 	.short	0x0003
        /*0012*/ 	.short	0x0018
        /*0014*/ 	.byte	0x00, 0xf0, 0x11, 0x00


	//----- nvinfo : EIATTR_KPARAM_INFO
	.align		4
.L_116:
        /*0018*/ 	.byte	0x04, 0x17
        /*001a*/ 	.short	(.L_118 - .L_117)
.L_117:
        /*001c*/ 	.word	0x00000000
        /*0020*/ 	.short	0x0002
        /*0022*/ 	.short	0x0010
        /*0024*/ 	.byte	0x00, 0xf5, 0x21, 0x00


	//----- nvinfo : EIATTR_KPARAM_INFO
	.align		4
.L_118:
        /*0028*/ 	.byte	0x04, 0x17
        /*002a*/ 	.short	(.L_120 - .L_119)
.L_119:
        /*002c*/ 	.word	0x00000000
        /*0030*/ 	.short	0x0001
        /*0032*/ 	.short	0x0008
        /*0034*/ 	.byte	0x00, 0xf5, 0x21, 0x00


	//----- nvinfo : EIATTR_KPARAM_INFO
	.align		4
.L_120:
        /*0038*/ 	.byte	0x04, 0x17
        /*003a*/ 	.short	(.L_122 - .L_121)
.L_121:
        /*003c*/ 	.word	0x00000000
        /*0040*/ 	.short	0x0000
        /*0042*/ 	.short	0x0000
        /*0044*/ 	.byte	0x00, 0xf5, 0x21, 0x00


	//----- nvinfo : EIATTR_SPARSE_MMA_MASK
	.align		4
.L_122:
        /*0048*/ 	.byte	0x03, 0x50
        /*004a*/ 	.short	0x0000


	//----- nvinfo : EIATTR_MAXREG_COUNT
	.align		4
        /*004c*/ 	.byte	0x03, 0x1b
        /*004e*/ 	.short	0x00ff


	//----- nvinfo : EIATTR_MERCURY_ISA_VERSION
	.align		4
        /*0050*/ 	.byte	0x03, 0x5f
        /*0052*/ 	.short	0x0101


	//----- nvinfo : EIATTR_VRC_CTA_INIT_COUNT
	.align		4
        /*0054*/ 	.byte	0x02, 0x4a
	.zero		1
	.zero		1


	//----- nvinfo : EIATTR_EXIT_INSTR_OFFSETS
	.align		4
        /*0058*/ 	.byte	0x04, 0x1c
        /*005a*/ 	.short	(.L_124 - .L_123)


	//   ....[0]....
.L_123:
        /*005c*/ 	.word	0x00000080


	//   ....[1]....
        /*0060*/ 	.word	0x00000f10


	//----- nvinfo : EIATTR_CRS_STACK_SIZE
	.align		4
.L_124:
        /*0064*/ 	.byte	0x04, 0x1e
        /*0066*/ 	.short	(.L_126 - .L_125)
.L_125:
        /*0068*/ 	.word	0x00000000


	//----- nvinfo : EIATTR_CBANK_PARAM_SIZE
	.align		4
.L_126:
        /*006c*/ 	.byte	0x03, 0x19
        /*006e*/ 	.short	0x001c


	//----- nvinfo : EIATTR_PARAM_CBANK
	.align		4
        /*0070*/ 	.byte	0x04, 0x0a
        /*0072*/ 	.short	(.L_128 - .L_127)
	.align		4
.L_127:
        /*0074*/ 	.word	index@(.nv.constant0._Z11matrix_multPPdS0_S0_i)
        /*0078*/ 	.short	0x0380
        /*007a*/ 	.short	0x001c


	//----- nvinfo : EIATTR_SW_WAR
	.align		4
.L_128:
        /*007c*/ 	.byte	0x04, 0x36
        /*007e*/ 	.short	(.L_130 - .L_129)
.L_129:
        /*0080*/ 	.word	0x00000008
.L_130:


//--------------------- .nv.info._Z24check_matrix_equivalencePPdS0_iPb --------------------------
	.section	.nv.info._Z24check_matrix_equivalencePPdS0_iPb,"",@"SHT_CUDA_INFO"
	.sectionflags	@""
	.align	4


	//----- nvinfo : EIATTR_CUDA_API_VERSION
	.align		4
        /*0000*/ 	.byte	0x04, 0x37
        /*0002*/ 	.short	(.L_132 - .L_131)
.L_131:
        /*0004*/ 	.word	0x00000082


	//----- nvinfo : EIATTR_KPARAM_INFO
	.align		4
.L_132:
        /*0008*/ 	.byte	0x04, 0x17
        /*000a*/ 	.short	(.L_134 - .L_133)
.L_133:
        /*000c*/ 	.word	0x00000000
        /*0010*/ 	.short	0x0003
        /*0012*/ 	.short	0x0018
        /*0014*/ 	.byte	0x00, 0xf5, 0x21, 0x00


	//----- nvinfo : EIATTR_KPARAM_INFO
	.align		4
.L_134:
        /*0018*/ 	.byte	0x04, 0x17
        /*001a*/ 	.short	(.L_136 - .L_135)
.L_135:
        /*001c*/ 	.word	0x00000000
        /*0020*/ 	.short	0x0002
        /*0022*/ 	.short	0x0010
        /*0024*/ 	.byte	0x00, 0xf0, 0x11, 0x00


	//----- nvinfo : EIATTR_KPARAM_INFO
	.align		4
.L_136:
        /*0028*/ 	.byte	0x04, 0x17
        /*002a*/ 	.short	(.L_138 - .L_137)
.L_137:
        /*002c*/ 	.word	0x00000000
        /*0030*/ 	.short	0x0001
        /*0032*/ 	.short	0x0008
        /*0034*/ 	.byte	0x00, 0xf5, 0x21, 0x00


	//----- nvinfo : EIATTR_KPARAM_INFO
	.align		4
.L_138:
        /*0038*/ 	.byte	0x04, 0x17
        /*003a*/ 	.short	(.L_140 - .L_139)
.L_139:
        /*003c*/ 	.word	0x00000000
        /*0040*/ 	.short	0x0000
        /*0042*/ 	.short	0x0000
        /*0044*/ 	.byte	0x00, 0xf5, 0x21, 0x00


	//----- nvinfo : EIATTR_SPARSE_MMA_MASK
	.align		4
.L_140:
        /*0048*/ 	.byte	0x03, 0x50
        /*004a*/ 	.short	0x0000


	//----- nvinfo : EIATTR_MAXREG_COUNT
	.align		4
        /*004c*/ 	.byte	0x03, 0x1b
        /*004e*/ 	.short	0x00ff


	//----- nvinfo : EIATTR_EXTERNS
	.align		4
        /*0050*/ 	.byte	0x04, 0x0f
        /*0052*/ 	.short	(.L_142 - .L_141)


	//   ....[0]....
	.align		4
.L_141:
        /*0054*/ 	.word	index@(vprintf)


	//----- nvinfo : EIATTR_MERCURY_ISA_VERSION
	.align		4
.L_142:
        /*0058*/ 	.byte	0x03, 0x5f
        /*005a*/ 	.short	0x0101


	//----- nvinfo : EIATTR_VRC_CTA_INIT_COUNT
	.align		4
        /*005c*/ 	.byte	0x02, 0x4a
	.zero		1
	.zero		1


	//----- nvinfo : EIATTR_SYSCALL_OFFSETS
	.align		4
        /*0060*/ 	.byte	0x04, 0x46
        /*0062*/ 	.short	(.L_144 - .L_143)


	//   ....[0]....
.L_143:
        /*0064*/ 	.word	0x000003c0


	//----- nvinfo : EIATTR_EXIT_INSTR_OFFSETS
	.align		4
.L_144:
        /*0068*/ 	.byte	0x04, 0x1c
        /*006a*/ 	.short	(.L_146 - .L_145)


	//   ....[0]....
.L_145:
        /*006c*/ 	.word	0x00000110


	//   ....[1]....
        /*0070*/ 	.word	0x00000300


	//   ....[2]....
        /*0074*/ 	.word	0x000003f0


	//----- nvinfo : EIATTR_CRS_STACK_SIZE
	.align		4
.L_146:
        /*0078*/ 	.byte	0x04, 0x1e
        /*007a*/ 	.short	(.L_148 - .L_147)
.L_147:
        /*007c*/ 	.word	0x00000000


	//----- nvinfo : EIATTR_CBANK_PARAM_SIZE
	.align		4
.L_148:
        /*0080*/ 	.byte	0x03, 0x19
        /*0082*/ 	.short	0x0020


	//----- nvinfo : EIATTR_PARAM_CBANK
	.align		4
        /*0084*/ 	.byte	0x04, 0x0a
        /*0086*/ 	.short	(.L_150 - .L_149)
	.align		4
.L_149:
        /*0088*/ 	.word	index@(.nv.constant0._Z24check_matrix_equivalencePPdS0_iPb)
        /*008c*/ 	.short	0x0380
        /*008e*/ 	.short	0x0020


	//----- nvinfo : EIATTR_SW_WAR
	.align		4
.L_150:
        /*0090*/ 	.byte	0x04, 0x36
        /*0092*/ 	.short	(.L_152 - .L_151)
.L_151:
        /*0094*/ 	.word	0x00000008
.L_152:


//--------------------- .nv.callgraph             --------------------------
	.section	.nv.callgraph,"",@"SHT_CUDA_CALLGRAPH"
	.align	4
	.sectionentsize	8
	.align		4
        /*0000*/ 	.word	0x00000000
	.align		4
        /*0004*/ 	.word	0xffffffff
	.align		4
        /*0008*/ 	.word	index@(_Z24check_matrix_equivalencePPdS0_iPb)
	.align		4
        /*000c*/ 	.word	index@(vprintf)
	.align		4
        /*0010*/ 	.word	0x00000000
	.align		4
        /*0014*/ 	.word	0xfffffffe
	.align		4
        /*0018*/ 	.word	0x00000000
	.align		4
        /*001c*/ 	.word	0xfffffffd
	.align		4
        /*0020*/ 	.word	0x00000000
	.align		4
        /*0024*/ 	.word	0xfffffffc


//--------------------- .nv.constant4             --------------------------
	.section	.nv.constant4,"a",@progbits
	.align	8
	.align		8
.nv.constant4:
        /*0000*/ 	.dword	$str
	.align		8
        /*0008*/ 	.dword	vprintf


//--------------------- .text._Z14row_ops_kerneliiPPdS0_ --------------------------
	.section	.text._Z14row_ops_kerneliiPPdS0_,"ax",@progbits
	.align	128
        .global         _Z14row_ops_kerneliiPPdS0_
        .type           _Z14row_ops_kerneliiPPdS0_,@function
        .size           _Z14row_ops_kerneliiPPdS0_,(.L_x_42 - _Z14row_ops_kerneliiPPdS0_)
        .other          _Z14row_ops_kerneliiPPdS0_,@"STO_CUDA_ENTRY STV_DEFAULT"
_Z14row_ops_kerneliiPPdS0_:
.text._Z14row_ops_kerneliiPPdS0_:
[----:B------:R-:W-:Y:S01]  /*0000*/  LDC R1, c[0x0][0x37c] ;  /* 0x0000df00ff017b82 */ /* 0x000fe20000000800 */
[----:B------:R-:W0:Y:S07]  /*0010*/  S2R R3, SR_TID.X ;  /* 0x0000000000037919 */ /* 0x000e2e0000002100 */
[----:B------:R-:W0:Y:S08]  /*0020*/  S2UR UR4, SR_CTAID.X ;  /* 0x00000000000479c3 */ /* 0x000e300000002500 */
[----:B------:R-:W0:Y:S08]  /*0030*/  LDC R0, c[0x0][0x360] ;  /* 0x0000d800ff007b82 */ /* 0x000e300000000800 */
[----:B------:R-:W1:Y:S01]  /*0040*/  LDC.64 R6, c[0x0][0x380] ;  /* 0x0000e000ff067b82 */ /* 0x000e620000000a00 */
[----:B0-----:R-:W-:-:S04]  /*0050*/  IMAD R3, R0, UR4, R3 ;  /* 0x0000000400037c24 */ /* 0x001fc8000f8e0203 */
[----:B-1----:R-:W-:-:S05]  /*0060*/  IMAD.X R4, R3, 0x1, R6, PT ;  /* 0x0000000103047824 */ /* 0x002fca00038e0606 */
[----:B------:R-:W-:-:S13]  /*0070*/  ISETP.GE.AND P0, PT, R4, R7, PT ;  /* 0x000000070400720c */ /* 0x000fda0003f06270 */
[----:B------:R-:W-:Y:S05]  /*0080*/  @P0 EXIT ;  /* 0x000000000000094d */ /* 0x000fea0003800000 */
[----:B------:R-:W0:Y:S01]  /*0090*/  S2R R3, SR_TID.Y ;  /* 0x0000000000037919 */ /* 0x000e220000002200 */
[----:B------:R-:W1:Y:S01]  /*00a0*/  LDC.64 R14, c[0x0][0x390] ;  /* 0x0000e400ff0e7b82 */ /* 0x000e620000000a00 */
[----:B------:R-:W2:Y:S01]  /*00b0*/  LDCU UR4, c[0x0][0x364] ;  /* 0x00006c80ff0477ac */ /* 0x000ea20008000800 */
[----:B------:R-:W3:Y:S01]  /*00c0*/  LDCU UR5, c[0x0][0x370] ;  /* 0x00006e00ff0577ac */ /* 0x000ee20008000800 */
[----:B------:R-:W4:Y:S01]  /*00d0*/  LDCU.64 UR6, c[0x0][0x358] ;  /* 0x00006b00ff0677ac */ /* 0x000f220008000a00 */
[----:B------:R-:W0:Y:S01]  /*00e0*/  LDCU UR8, c[0x0][0x384] ;  /* 0x00007080ff0877ac */ /* 0x000e220008000800 */
[----:B-1----:R-:W-:-:S04]  /*00f0*/  IMAD.WIDE R14, R6, 0x8, R14 ;  /* 0x00000008060e7825 */ /* 0x002fc800078e020e */
[----:B0-----:R-:W-:Y:S02]  /*0100*/  IMAD.IADD R2, R3, 0x1, R6 ;  /* 0x0000000103027824 */ /* 0x001fe400078e0206 */
[----:B--234-:R-:W-:-:S07]  /*0110*/  IMAD R3, R0, UR5, RZ ;  /* 0x0000000500037c24 */ /* 0x01cfce000f8e02ff */
.L_x_5:
[----:B------:R-:W2:Y:S01]  /*0120*/  LDG.E.64 R8, desc[UR6][R14.64] ;  /* 0x000000060e087981 */ /* 0x000ea2000c1e1b00 */
[----:B0-----:R-:W0:Y:S08]  /*0130*/  LDC.64 R12, c[0x0][0x390] ;  /* 0x0000e400ff0c7b82 */ /* 0x001e300000000a00 */
[----:B-1----:R-:W2:Y:S01]  /*0140*/  LDC.64 R10, c[0x0][0x380] ;  /* 0x0000e000ff0a7b82 */ /* 0x002ea20000000a00 */
[----:B0-----:R-:W-:-:S05]  /*0150*/  IMAD.WIDE R12, R4, 0x8, R12 ;  /* 0x00000008040c7825 */ /* 0x001fca00078e020c */
[----:B------:R-:W3:Y:S01]  /*0160*/  LDG.E.64 R6, desc[UR6][R12.64] ;  /* 0x000000060c067981 */ /* 0x000ee2000c1e1b00 */
[----:B--2---:R-:W-:-:S06]  /*0170*/  IMAD.WIDE R8, R10, 0x8, R8 ;  /* 0x000000080a087825 */ /* 0x004fcc00078e0208 */
[----:B------:R-:W2:Y:S01]  /*0180*/  LDG.E.64 R8, desc[UR6][R8.64] ;  /* 0x0000000608087981 */ /* 0x000ea2000c1e1b00 */
[----:B---3--:R-:W-:-:S06]  /*0190*/  IMAD.WIDE R18, R10, 0x8, R6 ;  /* 0x000000080a127825 */ /* 0x008fcc00078e0206 */
[----:B------:R-:W3:Y:S01]  /*01a0*/  LDG.E.64 R18, desc[UR6][R18.64] ;  /* 0x0000000612127981 */ /* 0x000ee2000c1e1b00 */
[----:B------:R-:W-:Y:S01]  /*01b0*/  IMAD.MOV.U32 R6, RZ, RZ, 0x1 ;  /* 0x00000001ff067424 */ /* 0x000fe200078e00ff */
[----:B------:R-:W-:Y:S01]  /*01c0*/  BSSY.RECONVERGENT B0, `(.L_x_0) ;  /* 0x0000016000007945 */ /* 0x000fe20003800200 */
[--C-:B------:R-:W-:Y:S01]  /*01d0*/  IMAD.MOV.U32 R5, RZ, RZ, R4.reuse ;  /* 0x000000ffff057224 */ /* 0x100fe200078e0004 */
[----:B------:R-:W-:Y:S01]  /*01e0*/  ISETP.GE.AND P1, PT, R2, R11, PT ;  /* 0x0000000b0200720c */ /* 0x000fe20003f26270 */
[----:B------:R-:W-:-:S05]  /*01f0*/  IMAD.IADD R4, R3, 0x1, R4 ;  /* 0x0000000103047824 */ /* 0x000fca00078e0204 */
[----:B------:R-:W-:Y:S01]  /*0200*/  ISETP.GE.AND P2, PT, R4, R11, PT ;  /* 0x0000000b0400720c */ /* 0x000fe20003f46270 */
[----:B--2---:R-:W0:Y:S02]  /*0210*/  MUFU.RCP64H R7, R9 ;  /* 0x0000000900077308 */ /* 0x004e240000001800 */
[----:B0-----:R-:W-:-:S08]  /*0220*/  DFMA R16, -R8, R6, 1 ;  /* 0x3ff000000810742b */ /* 0x001fd00000000106 */
[----:B------:R-:W-:Y:S01]  /*0230*/  DFMA R16, R16, R16, R16 ;  /* 0x000000101010722b */ /* 0x000fe20000000010 */
[----:B---3--:R-:W-:-:S07]  /*0240*/  FSETP.GEU.AND P3, PT, |R19|, 6.5827683646048100446e-37, PT ;  /* 0x036000001300780b */ /* 0x008fce0003f6e200 */
[----:B------:R-:W-:-:S08]  /*0250*/  DFMA R16, R6, R16, R6 ;  /* 0x000000100610722b */ /* 0x000fd00000000006 */
[----:B------:R-:W-:-:S08]  /*0260*/  DFMA R6, -R8, R16, 1 ;  /* 0x3ff000000806742b */ /* 0x000fd00000000110 */
[----:B------:R-:W-:-:S08]  /*0270*/  DFMA R6, R16, R6, R16 ;  /* 0x000000061006722b */ /* 0x000fd00000000010 */
[----:B------:R-:W-:-:S08]  /*0280*/  DMUL R16, R18, R6 ;  /* 0x0000000612107228 */ /* 0x000fd00000000000 */
[----:B------:R-:W-:-:S08]  /*0290*/  DFMA R20, -R8, R16, R18 ;  /* 0x000000100814722b */ /* 0x000fd00000000112 */
[----:B------:R-:W-:-:S10]  /*02a0*/  DFMA R6, R6, R20, R16 ;  /* 0x000000140606722b */ /* 0x000fd40000000010 */
[----:B------:R-:W-:-:S05]  /*02b0*/  FFMA R0, RZ, R9, R7 ;  /* 0x00000009ff007223 */ /* 0x000fca0000000007 */
[----:B------:R-:W-:-:S13]  /*02c0*/  FSETP.GT.AND P0, PT, |R0|, 1.469367938527859385e-39, PT ;  /* 0x001000000000780b */ /* 0x000fda0003f04200 */
[----:B------:R-:W-:Y:S05]  /*02d0*/  @P0 BRA P3, `(.L_x_1) ;  /* 0x0000000000100947 */ /* 0x000fea0001800000 */
[----:B------:R-:W-:-:S07]  /*02e0*/  MOV R0, 0x300 ;  /* 0x0000030000007802 */ /* 0x000fce0000000f00 */
[----:B------:R-:W-:Y:S05]  /*02f0*/  CALL.REL.NOINC `($__internal_0_$__cuda_sm20_div_rn_f64_full) ;  /* 0x00000000007c7944 */ /* 0x000fea0003c00000 */
[----:B------:R-:W-:Y:S02]  /*0300*/  IMAD.MOV.U32 R6, RZ, RZ, R18 ;  /* 0x000000ffff067224 */ /* 0x000fe400078e0012 */
[----:B------:R-:W-:-:S07]  /*0310*/  IMAD.MOV.U32 R7, RZ, RZ, R19 ;  /* 0x000000ffff077224 */ /* 0x000fce00078e0013 */
.L_x_1:
[----:B------:R-:W-:Y:S05]  /*0320*/  BSYNC.RECONVERGENT B0 ;  /* 0x0000000000007941 */ /* 0x000fea0003800200 */
.L_x_0:
[----:B------:R-:W0:Y:S08]  /*0330*/  LDC.64 R8, c[0x0][0x388] ;  /* 0x0000e200ff087b82 */ /* 0x000e300000000a00 */
[----:B------:R-:W1:Y:S01]  /*0340*/  LDC R0, c[0x0][0x380] ;  /* 0x0000e000ff007b82 */ /* 0x000e620000000800 */
[----:B0-----:R-:W-:-:S05]  /*0350*/  IMAD.WIDE R8, R5, 0x8, R8 ;  /* 0x0000000805087825 */ /* 0x001fca00078e0208 */
[----:B------:R-:W1:Y:S01]  /*0360*/  LDG.E.64 R10, desc[UR6][R8.64] ;  /* 0x00000006080a7981 */ /* 0x000e62000c1e1b00 */
[----:B------:R-:W-:Y:S05]  /*0370*/  WARPSYNC.ALL ;  /* 0x0000000000007948 */ /* 0x000fea0003800000 */
[----:B------:R-:W-:Y:S01]  /*0380*/  BSSY.RECONVERGENT B0, `(.L_x_2) ;  /* 0x0000014000007945 */ /* 0x000fe20003800200 */
[----:B-1----:R-:W-:-:S05]  /*0390*/  IMAD.WIDE R10, R0, 0x8, R10 ;  /* 0x00000008000a7825 */ /* 0x002fca00078e020a */
[----:B------:R0:W-:Y:S01]  /*03a0*/  STG.E.64 desc[UR6][R10.64], R6 ;  /* 0x000000060a007986 */ /* 0x0001e2000c101b06 */
[----:B------:R-:W-:Y:S06]  /*03b0*/  BAR.SYNC.DEFER_BLOCKING 0x0 ;  /* 0x0000000000007b1d */ /* 0x000fec0000010000 */
[----:B------:R-:W-:Y:S05]  /*03c0*/  @P1 BRA `(.L_x_3) ;  /* 0x00000000003c1947 */ /* 0x000fea0003800000 */
[----:B------:R-:W-:-:S07]  /*03d0*/  IMAD.MOV.U32 R5, RZ, RZ, R2 ;  /* 0x000000ffff057224 */ /* 0x000fce00078e0002 */
.L_x_4:
[----:B01----:R-:W2:Y:S04]  /*03e0*/  LDG.E.64 R10, desc[UR6][R8.64] ;  /* 0x00000006080a7981 */ /* 0x003ea8000c1e1b00 */
[----:B------:R-:W3:Y:S04]  /*03f0*/  LDG.E.64 R18, desc[UR6][R14.64] ;  /* 0x000000060e127981 */ /* 0x000ee8000c1e1b00 */
[----:B------:R-:W4:Y:S01]  /*0400*/  LDG.E.64 R6, desc[UR6][R12.64] ;  /* 0x000000060c067981 */ /* 0x000f22000c1e1b00 */
[----:B--2---:R-:W-:-:S04]  /*0410*/  IMAD.WIDE R16, R0, 0x8, R10 ;  /* 0x0000000800107825 */ /* 0x004fc800078e020a */
[C---:B---3--:R-:W-:Y:S02]  /*0420*/  IMAD.WIDE R18, R5.reuse, 0x8, R18 ;  /* 0x0000000805127825 */ /* 0x048fe400078e0212 */
[----:B------:R-:W2:Y:S02]  /*0430*/  LDG.E.64 R16, desc[UR6][R16.64] ;  /* 0x0000000610107981 */ /* 0x000ea4000c1e1b00 */
[C---:B----4-:R-:W-:Y:S02]  /*0440*/  IMAD.WIDE R6, R5.reuse, 0x8, R6 ;  /* 0x0000000805067825 */ /* 0x050fe400078e0206 */
[----:B------:R-:W2:Y:S04]  /*0450*/  LDG.E.64 R18, desc[UR6][R18.64] ;  /* 0x0000000612127981 */ /* 0x000ea8000c1e1b00 */
[----:B------:R-:W2:Y:S01]  /*0460*/  LDG.E.64 R10, desc[UR6][R6.64] ;  /* 0x00000006060a7981 */ /* 0x000ea2000c1e1b00 */
[----:B------:R-:W-:-:S05]  /*0470*/  VIADD R5, R5, UR4 ;  /* 0x0000000405057c36 */ /* 0x000fca0008000000 */
[----:B------:R-:W-:Y:S01]  /*0480*/  ISETP.GE.AND P0, PT, R5, UR8, PT ;  /* 0x0000000805007c0c */ /* 0x000fe2000bf06270 */
[----:B--2---:R-:W-:-:S07]  /*0490*/  DFMA R10, -R16, R18, R10 ;  /* 0x00000012100a722b */ /* 0x004fce000000010a */
[----:B------:R1:W-:Y:S05]  /*04a0*/  STG.E.64 desc[UR6][R6.64], R10 ;  /* 0x0000000a06007986 */ /* 0x0003ea000c101b06 */
[----:B------:R-:W-:Y:S05]  /*04b0*/  @!P0 BRA `(.L_x_4) ;  /* 0xfffffffc00c88947 */ /* 0x000fea000383ffff */
.L_x_3:
[----:B------:R-:W-:Y:S05]  /*04c0*/  BSYNC.RECONVERGENT B0 ;  /* 0x0000000000007941 */ /* 0x000fea0003800200 */
.L_x_2:
[----:B------:R-:W-:Y:S05]  /*04d0*/  @!P2 BRA `(.L_x_5) ;  /* 0xfffffffc0010a947 */ /* 0x000fea000383ffff */
[----:B------:R-:W-:Y:S05]  /*04e0*/  EXIT ;  /* 0x000000000000794d */ /* 0x000fea0003800000 */
        .weak           $__internal_0_$__cuda_sm20_div_rn_f64_full
        .type           $__internal_0_$__cuda_sm20_div_rn_f64_full,@function
        .size           $__internal_0_$__cuda_sm20_div_rn_f64_full,(.L_x_42 - $__internal_0_$__cuda_sm20_div_rn_f64_full)
$__internal_0_$__cuda_sm20_div_rn_f64_full:
[C---:B------:R-:W-:Y:S01]  /*04f0*/  FSETP.GEU.AND P0, PT, |R9|.reuse, 1.469367938527859385e-39, PT ;  /* 0x001000000900780b */ /* 0x040fe20003f0e200 */
[----:B------:R-:W-:Y:S01]  /*0500*/  IMAD.MOV.U32 R7, RZ, RZ, R19 ;  /* 0x000000ffff077224 */ /* 0x000fe200078e0013 */
[C---:B------:R-:W-:Y:S01]  /*0510*/  LOP3.LUT R10, R9.reuse, 0x800fffff, RZ, 0xc0, !PT ;  /* 0x800fffff090a7812 */ /* 0x040fe200078ec0ff */
[----:B------:R-:W-:Y:S01]  /*0520*/  IMAD.MOV.U32 R16, RZ, RZ, 0x1 ;  /* 0x00000001ff107424 */ /* 0x000fe200078e00ff */
[----:B------:R-:W-:Y:S01]  /*0530*/  LOP3.LUT R27, R9, 0x7ff00000, RZ, 0xc0, !PT ;  /* 0x7ff00000091b7812 */ /* 0x000fe200078ec0ff */
[----:B------:R-:W-:Y:S01]  /*0540*/  IMAD.MOV.U32 R25, RZ, RZ, 0x1ca00000 ;  /* 0x1ca00000ff197424 */ /* 0x000fe200078e00ff */
[----:B------:R-:W-:Y:S01]  /*0550*/  LOP3.LUT R11, R10, 0x3ff00000, RZ, 0xfc, !PT ;  /* 0x3ff000000a0b7812 */ /* 0x000fe200078efcff */
[----:B------:R-:W-:Y:S01]  /*0560*/  IMAD.MOV.U32 R10, RZ, RZ, R8 ;  /* 0x000000ffff0a7224 */ /* 0x000fe200078e0008 */
[C---:B------:R-:W-:Y:S01]  /*0570*/  FSETP.GEU.AND P4, PT, |R7|.reuse, 1.469367938527859385e-39, PT ;  /* 0x001000000700780b */ /* 0x040fe20003f8e200 */
[----:B------:R-:W-:Y:S01]  /*0580*/  IMAD.MOV.U32 R6, RZ, RZ, R18 ;  /* 0x000000ffff067224 */ /* 0x000fe200078e0012 */
[----:B------:R-:W-:Y:S01]  /*0590*/  LOP3.LUT R24, R7, 0x7ff00000, RZ, 0xc0, !PT ;  /* 0x7ff0000007187812 */ /* 0x000fe200078ec0ff */
[----:B------:R-:W-:Y:S02]  /*05a0*/  BSSY.RECONVERGENT B1, `(.L_x_6) ;  /* 0x000004e000017945 */ /* 0x000fe40003800200 */
[----:B------:R-:W-:Y:S01]  /*05b0*/  @!P0 DMUL R10, R8, 8.98846567431157953865e+307 ;  /* 0x7fe00000080a8828 */ /* 0x000fe20000000000 */
[----:B------:R-:W-:-:S05]  /*05c0*/  ISETP.GE.U32.AND P3, PT, R24, R27, PT ;  /* 0x0000001b1800720c */ /* 0x000fca0003f66070 */
[----:B------:R-:W0:Y:S02]  /*05d0*/  MUFU.RCP64H R17, R11 ;  /* 0x0000000b00117308 */ /* 0x000e240000001800 */
[----:B------:R-:W-:Y:S02]  /*05e0*/  @!P4 LOP3.LUT R19, R9, 0x7ff00000, RZ, 0xc0, !PT ;  /* 0x7ff000000913c812 */ /* 0x000fe400078ec0ff */
[----:B------:R-:W-:Y:S02]  /*05f0*/  @!P0 LOP3.LUT R27, R11, 0x7ff00000, RZ, 0xc0, !PT ;  /* 0x7ff000000b1b8812 */ /* 0x000fe400078ec0ff */
[----:B------:R-:W-:-:S04]  /*0600*/  @!P4 ISETP.GE.U32.AND P5, PT, R24, R19, PT ;  /* 0x000000131800c20c */ /* 0x000fc80003fa6070 */
[----:B------:R-:W-:-:S04]  /*0610*/  @!P4 SEL R19, R25, 0x63400000, !P5 ;  /* 0x634000001913c807 */ /* 0x000fc80006800000 */
[----:B------:R-:W-:Y:S01]  /*0620*/  @!P4 LOP3.LUT R22, R19, 0x80000000, R7, 0xf8, !PT ;  /* 0x800000001316c812 */ /* 0x000fe200078ef807 */
[----:B0-----:R-:W-:-:S03]  /*0630*/  DFMA R20, R16, -R10, 1 ;  /* 0x3ff000001014742b */ /* 0x001fc6000000080a */
[----:B------:R-:W-:Y:S01]  /*0640*/  @!P4 LOP3.LUT R23, R22, 0x100000, RZ, 0xfc, !PT ;  /* 0x001000001617c812 */ /* 0x000fe200078efcff */
[----:B------:R-:W-:-:S04]  /*0650*/  @!P4 IMAD.MOV.U32 R22, RZ, RZ, RZ ;  /* 0x000000ffff16c224 */ /* 0x000fc800078e00ff */
[----:B------:R-:W-:-:S08]  /*0660*/  DFMA R20, R20, R20, R20 ;  /* 0x000000141414722b */ /* 0x000fd00000000014 */
[----:B------:R-:W-:Y:S01]  /*0670*/  DFMA R20, R16, R20, R16 ;  /* 0x000000141014722b */ /* 0x000fe20000000010 */
[----:B------:R-:W-:Y:S01]  /*0680*/  SEL R17, R25, 0x63400000, !P3 ;  /* 0x6340000019117807 */ /* 0x000fe20005800000 */
[----:B------:R-:W-:-:S03]  /*0690*/  IMAD.MOV.U32 R16, RZ, RZ, R6 ;  /* 0x000000ffff107224 */ /* 0x000fc600078e0006 */
[----:B------:R-:W-:-:S03]  /*06a0*/  LOP3.LUT R17, R17, 0x800fffff, R7, 0xf8, !PT ;  /* 0x800fffff11117812 */ /* 0x000fc600078ef807 */
[----:B------:R-:W-:-:S03]  /*06b0*/  DFMA R18, R20, -R10, 1 ;  /* 0x3ff000001412742b */ /* 0x000fc6000000080a */
[----:B------:R-:W-:-:S05]  /*06c0*/  @!P4 DFMA R16, R16, 2, -R22 ;  /* 0x400000001010c82b */ /* 0x000fca0000000816 */
[----:B------:R-:W-:-:S08]  /*06d0*/  DFMA R18, R20, R18, R20 ;  /* 0x000000121412722b */ /* 0x000fd00000000014 */
[----:B------:R-:W-:-:S08]  /*06e0*/  DMUL R20, R18, R16 ;  /* 0x0000001012147228 */ /* 0x000fd00000000000 */
[----:B------:R-:W-:-:S08]  /*06f0*/  DFMA R22, R20, -R10, R16 ;  /* 0x8000000a1416722b */ /* 0x000fd00000000010 */
[----:B------:R-:W-:Y:S01]  /*0700*/  DFMA R22, R18, R22, R20 ;  /* 0x000000161216722b */ /* 0x000fe20000000014 */
[----:B------:R-:W-:Y:S01]  /*0710*/  IMAD.MOV.U32 R20, RZ, RZ, R24 ;  /* 0x000000ffff147224 */ /* 0x000fe200078e0018 */
[----:B------:R-:W-:Y:S01]  /*0720*/  @!P4 LOP3.LUT R20, R17, 0x7ff00000, RZ, 0xc0, !PT ;  /* 0x7ff000001114c812 */ /* 0x000fe200078ec0ff */
[----:B------:R-:W-:-:S04]  /*0730*/  VIADD R19, R27, 0xffffffff ;  /* 0xffffffff1b137836 */ /* 0x000fc80000000000 */
[----:B------:R-:W-:-:S05]  /*0740*/  VIADD R18, R20, 0xffffffff ;  /* 0xffffffff14127836 */ /* 0x000fca0000000000 */
[----:B------:R-:W-:-:S04]  /*0750*/  ISETP.GT.U32.AND P0, PT, R18, 0x7feffffe, PT ;  /* 0x7feffffe1200780c */ /* 0x000fc80003f04070 */
[----:B------:R-:W-:-:S13]  /*0760*/  ISETP.GT.U32.OR P0, PT, R19, 0x7feffffe, P0 ;  /* 0x7feffffe1300780c */ /* 0x000fda0000704470 */
[----:B------:R-:W-:Y:S05]  /*0770*/  @P0 BRA `(.L_x_7) ;  /* 0x00000000006c0947 */ /* 0x000fea0003800000 */
[----:B------:R-:W-:-:S04]  /*0780*/  LOP3.LUT R7, R9, 0x7ff00000, RZ, 0xc0, !PT ;  /* 0x7ff0000009077812 */ /* 0x000fc800078ec0ff */
[CC--:B------:R-:W-:Y:S02]  /*0790*/  VIADDMNMX R6, R24.reuse, -R7.reuse, 0xb9600000, !PT ;  /* 0xb960000018067446 */ /* 0x0c0fe40007800907 */
[----:B------:R-:W-:Y:S02]  /*07a0*/  ISETP.GE.U32.AND P0, PT, R24, R7, PT ;  /* 0x000000071800720c */ /* 0x000fe40003f06070 */
[----:B------:R-:W-:Y:S02]  /*07b0*/  VIMNMX R6, PT, PT, R6, 0x46a00000, PT ;  /* 0x46a0000006067848 */ /* 0x000fe40003fe0100 */
[----:B------:R-:W-:-:S05]  /*07c0*/  SEL R25, R25, 0x63400000, !P0 ;  /* 0x6340000019197807 */ /* 0x000fca0004000000 */
[----:B------:R-:W-:Y:S02]  /*07d0*/  IMAD.IADD R20, R6, 0x1, -R25 ;  /* 0x0000000106147824 */ /* 0x000fe400078e0a19 */
[----:B------:R-:W-:Y:S02]  /*07e0*/  IMAD.MOV.U32 R6, RZ, RZ, RZ ;  /* 0x000000ffff067224 */ /* 0x000fe400078e00ff */
[----:B------:R-:W-:-:S06]  /*07f0*/  VIADD R7, R20, 0x7fe00000 ;  /* 0x7fe0000014077836 */ /* 0x000fcc0000000000 */
[----:B------:R-:W-:-:S10]  /*0800*/  DMUL R18, R22, R6 ;  /* 0x0000000616127228 */ /* 0x000fd40000000000 */
[----:B------:R-:W-:-:S13]  /*0810*/  FSETP.GTU.AND P0, PT, |R19|, 1.469367938527859385e-39, PT ;  /* 0x001000001300780b */ /* 0x000fda0003f0c200 */
[----:B------:R-:W-:Y:S05]  /*0820*/  @P0 BRA `(.L_x_8) ;  /* 0x0000000000940947 */ /* 0x000fea0003800000 */
[----:B------:R-:W-:Y:S01]  /*0830*/  DFMA R10, R22, -R10, R16 ;  /* 0x8000000a160a722b */ /* 0x000fe20000000010 */
[----:B------:R-:W-:-:S09]  /*0840*/  IMAD.MOV.U32 R8, RZ, RZ, RZ ;  /* 0x000000ffff087224 */ /* 0x000fd200078e00ff */
[C---:B------:R-:W-:Y:S02]  /*0850*/  FSETP.NEU.AND P0, PT, R11.reuse, RZ, PT ;  /* 0x000000ff0b00720b */ /* 0x040fe40003f0d000 */
[----:B------:R-:W-:-:S04]  /*0860*/  LOP3.LUT R17, R11, 0x80000000, R9, 0x48, !PT ;  /* 0x800000000b117812 */ /* 0x000fc800078e4809 */
[----:B------:R-:W-:-:S07]  /*0870*/  LOP3.LUT R9, R17, R7, RZ, 0xfc, !PT ;  /* 0x0000000711097212 */ /* 0x000fce00078efcff */
[----:B------:R-:W-:Y:S05]  /*0880*/  @!P0 BRA `(.L_x_8) ;  /* 0x00000000007c8947 */ /* 0x000fea0003800000 */
[----:B------:R-:W-:Y:S01]  /*0890*/  IMAD.MOV R7, RZ, RZ, -R20 ;  /* 0x000000ffff077224 */ /* 0x000fe200078e0a14 */
[----:B------:R-:W-:Y:S01]  /*08a0*/  DMUL.RP R8, R22, R8 ;  /* 0x0000000816087228 */ /* 0x000fe20000008000 */
[----:B------:R-:W-:-:S06]  /*08b0*/  IMAD.MOV.U32 R6, RZ, RZ, RZ ;  /* 0x000000ffff067224 */ /* 0x000fcc00078e00ff */
[----:B------:R-:W-:-:S03]  /*08c0*/  DFMA R6, R18, -R6, R22 ;  /* 0x800000061206722b */ /* 0x000fc60000000016 */
[----:B------:R-:W-:-:S03]  /*08d0*/  LOP3.LUT R17, R9, R17, RZ, 0x3c, !PT ;  /* 0x0000001109117212 */ /* 0x000fc600078e3cff */
[----:B------:R-:W-:-:S04]  /*08e0*/  IADD3 R6, PT, PT, -R20, -0x43300000, RZ ;  /* 0xbcd0000014067810 */ /* 0x000fc80007ffe1ff */
[----:B------:R-:W-:-:S04]  /*08f0*/  FSETP.NEU.AND P0, PT, |R7|, R6, PT ;  /* 0x000000060700720b */ /* 0x000fc80003f0d200 */
[----:B------:R-:W-:Y:S02]  /*0900*/  FSEL R18, R8, R18, !P0 ;  /* 0x0000001208127208 */ /* 0x000fe40004000000 */
[----:B------:R-:W-:Y:S01]  /*0910*/  FSEL R19, R17, R19, !P0 ;  /* 0x0000001311137208 */ /* 0x000fe20004000000 */
[----:B------:R-:W-:Y:S06]  /*0920*/  BRA `(.L_x_8) ;  /* 0x0000000000547947 */ /* 0x000fec0003800000 */
.L_x_7:
[----:B------:R-:W-:-:S14]  /*0930*/  DSETP.NAN.AND P0, PT, R6, R6, PT ;  /* 0x000000060600722a */ /* 0x000fdc0003f08000 */
[----:B------:R-:W-:Y:S05]  /*0940*/  @P0 BRA `(.L_x_9) ;  /* 0x0000000000440947 */ /* 0x000fea0003800000 */
[----:B------:R-:W-:-:S14]  /*0950*/  DSETP.NAN.AND P0, PT, R8, R8, PT ;  /* 0x000000080800722a */ /* 0x000fdc0003f08000 */
[----:B------:R-:W-:Y:S05]  /*0960*/  @P0 BRA `(.L_x_10) ;  /* 0x0000000000300947 */ /* 0x000fea0003800000 */
[----:B------:R-:W-:Y:S01]  /*0970*/  ISETP.NE.AND P0, PT, R20, R27, PT ;  /* 0x0000001b1400720c */ /* 0x000fe20003f05270 */
[----:B------:R-:W-:Y:S02]  /*0980*/  IMAD.MOV.U32 R18, RZ, RZ, 0x0 ;  /* 0x00000000ff127424 */ /* 0x000fe400078e00ff */
[----:B------:R-:W-:-:S10]  /*0990*/  IMAD.MOV.U32 R19, RZ, RZ, -0x80000 ;  /* 0xfff80000ff137424 */ /* 0x000fd400078e00ff */
[----:B------:R-:W-:Y:S05]  /*09a0*/  @!P0 BRA `(.L_x_8) ;  /* 0x0000000000348947 */ /* 0x000fea0003800000 */
[----:B------:R-:W-:Y:S02]  /*09b0*/  ISETP.NE.AND P0, PT, R20, 0x7ff00000, PT ;  /* 0x7ff000001400780c */ /* 0x000fe40003f05270 */
[----:B------:R-:W-:Y:S02]  /*09c0*/  LOP3.LUT R19, R7, 0x80000000, R9, 0x48, !PT ;  /* 0x8000000007137812 */ /* 0x000fe400078e4809 */
[----:B------:R-:W-:-:S13]  /*09d0*/  ISETP.EQ.OR P0, PT, R27, RZ, !P0 ;  /* 0x000000ff1b00720c */ /* 0x000fda0004702670 */
[----:B------:R-:W-:Y:S01]  /*09e0*/  @P0 LOP3.LUT R6, R19, 0x7ff00000, RZ, 0xfc, !PT ;  /* 0x7ff0000013060812 */ /* 0x000fe200078efcff */
[----:B------:R-:W-:Y:S02]  /*09f0*/  @!P0 IMAD.MOV.U32 R18, RZ, RZ, RZ ;  /* 0x000000ffff128224 */ /* 0x000fe400078e00ff */
[----:B------:R-:W-:Y:S02]  /*0a00*/  @P0 IMAD.MOV.U32 R18, RZ, RZ, RZ ;  /* 0x000000ffff120224 */ /* 0x000fe400078e00ff */
[----:B------:R-:W-:Y:S01]  /*0a10*/  @P0 IMAD.MOV.U32 R19, RZ, RZ, R6 ;  /* 0x000000ffff130224 */ /* 0x000fe200078e0006 */
[----:B------:R-:W-:Y:S06]  /*0a20*/  BRA `(.L_x_8) ;  /* 0x0000000000147947 */ /* 0x000fec0003800000 */
.L_x_10:
[----:B------:R-:W-:Y:S01]  /*0a30*/  LOP3.LUT R19, R9, 0x80000, RZ, 0xfc, !PT ;  /* 0x0008000009137812 */ /* 0x000fe200078efcff */
[----:B------:R-:W-:Y:S01]  /*0a40*/  IMAD.MOV.U32 R18, RZ, RZ, R8 ;  /* 0x000000ffff127224 */ /* 0x000fe200078e0008 */
[----:B------:R-:W-:Y:S06]  /*0a50*/  BRA `(.L_x_8) ;  /* 0x0000000000087947 */ /* 0x000fec0003800000 */
.L_x_9:
[----:B------:R-:W-:Y:S01]  /*0a60*/  LOP3.LUT R19, R7, 0x80000, RZ, 0xfc, !PT ;  /* 0x0008000007137812 */ /* 0x000fe200078efcff */
[----:B------:R-:W-:-:S07]  /*0a70*/  IMAD.MOV.U32 R18, RZ, RZ, R6 ;  /* 0x000000ffff127224 */ /* 0x000fce00078e0006 */
.L_x_8:
[----:B------:R-:W-:Y:S05]  /*0a80*/  BSYNC.RECONVERGENT B1 ;  /* 0x0000000000017941 */ /* 0x000fea0003800200 */
.L_x_6:
[----:B------:R-:W-:Y:S02]  /*0a90*/  IMAD.MOV.U32 R6, RZ, RZ, R0 ;  /* 0x000000ffff067224 */ /* 0x000fe400078e0000 */
[----:B------:R-:W-:-:S04]  /*0aa0*/  IMAD.MOV.U32 R7, RZ, RZ, 0x0 ;  /* 0x00000000ff077424 */ /* 0x000fc800078e00ff */
[----:B------:R-:W-:Y:S05]  /*0ab0*/  RET.REL.NODEC R6 `(_Z14row_ops_kerneliiPPdS0_) ;  /* 0xfffffff406507950 */ /* 0x000fea0003c3ffff */
.L_x_11:
[----:B------:R-:W-:-:S00]  /*0ac0*/  BRA `(.L_x_11) ;  /* 0xfffffffc00fc7947 */ /* 0x000fc0000383ffff */
[----:B------:R-:W-:-:S00]  /*0ad0*/  NOP ;  /* 0x0000000000007918 */ /* 0x000fc00000000000 */
        /* <DEDUP_REMOVED lines=10> */
.L_x_42:


//--------------------- .text._Z11swap_rows_PiiiPPd --------------------------
	.section	.text._Z11swap_rows_PiiiPPd,"ax",@progbits
	.align	128
        .global         _Z11swap_rows_PiiiPPd
        .type           _Z11swap_rows_PiiiPPd,@function
        .size           _Z11swap_rows_PiiiPPd,(.L_x_44 - _Z11swap_rows_PiiiPPd)
        .other          _Z11swap_rows_PiiiPPd,@"STO_CUDA_ENTRY STV_DEFAULT"
_Z11swap_rows_PiiiPPd:
.text._Z11swap_rows_PiiiPPd:
[----:B------:R-:W-:Y:S01]  /*0000*/  LDC R1, c[0x0][0x37c] ;  /* 0x0000df00ff017b82 */ /* 0x000fe20000000800 */
[----:B------:R-:W0:Y:S07]  /*0010*/  S2R R7, SR_TID.X ;  /* 0x0000000000077919 */ /* 0x000e2e0000002100 */
[----:B------:R-:W0:Y:S01]  /*0020*/  S2UR UR4, SR_CTAID.X ;  /* 0x00000000000479c3 */ /* 0x000e220000002500 */
[----:B------:R-:W1:Y:S07]  /*0030*/  LDCU UR6, c[0x0][0x388] ;  /* 0x00007100ff0677ac */ /* 0x000e6e0008000800 */
[----:B------:R-:W0:Y:S01]  /*0040*/  LDC R0, c[0x0][0x360] ;  /* 0x0000d800ff007b82 */ /* 0x000e220000000800 */
[----:B------:R-:W2:Y:S01]  /*0050*/  LDCU UR5, c[0x0][0x370] ;  /* 0x00006e00ff0577ac */ /* 0x000ea20008000800 */
[----:B0-----:R-:W-:-:S02]  /*0060*/  IMAD R7, R0, UR4, R7 ;  /* 0x0000000400077c24 */ /* 0x001fc4000f8e0207 */
[----:B--2---:R-:W-:-:S03]  /*0070*/  IMAD R0, R0, UR5, RZ ;  /* 0x0000000500007c24 */ /* 0x004fc6000f8e02ff */
[----:B-1----:R-:W-:-:S13]  /*0080*/  ISETP.GE.AND P0, PT, R7, UR6, PT ;  /* 0x0000000607007c0c */ /* 0x002fda000bf06270 */
[----:B------:R-:W-:Y:S05]  /*0090*/  @P0 EXIT ;  /* 0x000000000000094d */ /* 0x000fea0003800000 */
[----:B------:R-:W0:Y:S01]  /*00a0*/  I2F.U32.RP R8, R0 ;  /* 0x0000000000087306 */ /* 0x000e220000209000 */
[----:B------:R-:W-:Y:S01]  /*00b0*/  IADD3 R4, PT, PT, R0, R7, RZ ;  /* 0x0000000700047210 */ /* 0x000fe20007ffe0ff */
[----:B------:R-:W1:Y:S01]  /*00c0*/  LDC.64 R10, c[0x0][0x380] ;  /* 0x0000e000ff0a7b82 */ /* 0x000e620000000a00 */
[----:B------:R-:W-:Y:S01]  /*00d0*/  IADD3 R9, PT, PT, RZ, -R0, RZ ;  /* 0x80000000ff097210 */ /* 0x000fe20007ffe0ff */
[----:B------:R-:W2:Y:S01]  /*00e0*/  LDCU.64 UR4, c[0x0][0x358] ;  /* 0x00006b00ff0477ac */ /* 0x000ea20008000a00 */
[C---:B------:R-:W-:Y:S01]  /*00f0*/  ISETP.GE.AND P0, PT, R4.reuse, UR6, PT ;  /* 0x0000000604007c0c */ /* 0x040fe2000bf06270 */
[----:B------:R-:W-:Y:S01]  /*0100*/  BSSY.RECONVERGENT B0, `(.L_x_12) ;  /* 0x000002d000007945 */ /* 0x000fe20003800200 */
[----:B------:R-:W-:Y:S02]  /*0110*/  VIMNMX R5, PT, PT, R4, UR6, !PT ;  /* 0x0000000604057c48 */ /* 0x000fe4000ffe0100 */
[----:B------:R-:W-:Y:S02]  /*0120*/  SEL R6, RZ, 0x1, P0 ;  /* 0x00000001ff067807 */ /* 0x000fe40000000000 */
[----:B------:R-:W-:-:S02]  /*0130*/  ISETP.NE.U32.AND P2, PT, R0, RZ, PT ;  /* 0x000000ff0000720c */ /* 0x000fc40003f45070 */
[----:B------:R-:W-:Y:S01]  /*0140*/  IADD3 R5, PT, PT, R5, -R4, -R6 ;  /* 0x8000000405057210 */ /* 0x000fe20007ffe806 */
[----:B0-----:R-:W0:Y:S02]  /*0150*/  MUFU.RCP R8, R8 ;  /* 0x0000000800087308 */ /* 0x001e240000001000 */
[----:B0-----:R-:W-:-:S06]  /*0160*/  IADD3 R2, PT, PT, R8, 0xffffffe, RZ ;  /* 0x0ffffffe08027810 */ /* 0x001fcc0007ffe0ff */
[----:B------:R0:W3:Y:S02]  /*0170*/  F2I.FTZ.U32.TRUNC.NTZ R3, R2 ;  /* 0x0000000200037305 */ /* 0x0000e4000021f000 */
[----:B0-----:R-:W-:Y:S02]  /*0180*/  IMAD.MOV.U32 R2, RZ, RZ, RZ ;  /* 0x000000ffff027224 */ /* 0x001fe400078e00ff */
[----:B---3--:R-:W-:-:S04]  /*0190*/  IMAD R9, R9, R3, RZ ;  /* 0x0000000309097224 */ /* 0x008fc800078e02ff */
[----:B------:R-:W-:-:S06]  /*01a0*/  IMAD.HI.U32 R8, R3, R9, R2 ;  /* 0x0000000903087227 */ /* 0x000fcc00078e0002 */
[----:B------:R-:W-:-:S05]  /*01b0*/  IMAD.HI.U32 R9, R8, R5, RZ ;  /* 0x0000000508097227 */ /* 0x000fca00078e00ff */
[----:B------:R-:W-:-:S05]  /*01c0*/  IADD3 R2, PT, PT, -R9, RZ, RZ ;  /* 0x000000ff09027210 */ /* 0x000fca0007ffe1ff */
[----:B------:R-:W-:Y:S02]  /*01d0*/  IMAD R5, R0, R2, R5 ;  /* 0x0000000200057224 */ /* 0x000fe400078e0205 */
[----:B------:R-:W1:Y:S03]  /*01e0*/  LDC.64 R2, c[0x0][0x390] ;  /* 0x0000e400ff027b82 */ /* 0x000e660000000a00 */
[----:B------:R-:W-:-:S13]  /*01f0*/  ISETP.GE.U32.AND P0, PT, R5, R0, PT ;  /* 0x000000000500720c */ /* 0x000fda0003f06070 */
[----:B------:R-:W-:Y:S01]  /*0200*/  @P0 IADD3 R5, PT, PT, -R0, R5, RZ ;  /* 0x0000000500050210 */ /* 0x000fe20007ffe1ff */
[----:B------:R-:W-:-:S03]  /*0210*/  @P0 VIADD R9, R9, 0x1 ;  /* 0x0000000109090836 */ /* 0x000fc60000000000 */
[----:B------:R-:W-:-:S13]  /*0220*/  ISETP.GE.U32.AND P1, PT, R5, R0, PT ;  /* 0x000000000500720c */ /* 0x000fda0003f26070 */
[----:B------:R-:W-:Y:S02]  /*0230*/  @P1 IADD3 R9, PT, PT, R9, 0x1, RZ ;  /* 0x0000000109091810 */ /* 0x000fe40007ffe0ff */
[----:B------:R-:W-:-:S04]  /*0240*/  @!P2 LOP3.LUT R9, RZ, R0, RZ, 0x33, !PT ;  /* 0x00000000ff09a212 */ /* 0x000fc800078e33ff */
[----:B------:R-:W-:-:S04]  /*0250*/  IADD3 R6, PT, PT, R6, R9, RZ ;  /* 0x0000000906067210 */ /* 0x000fc80007ffe0ff */
[C---:B------:R-:W-:Y:S02]  /*0260*/  LOP3.LUT R4, R6.reuse, 0x3, RZ, 0xc0, !PT ;  /* 0x0000000306047812 */ /* 0x040fe400078ec0ff */
[----:B------:R-:W-:Y:S02]  /*0270*/  ISETP.GE.U32.AND P1, PT, R6, 0x3, PT ;  /* 0x000000030600780c */ /* 0x000fe40003f26070 */
[----:B------:R-:W-:Y:S01]  /*0280*/  ISETP.NE.AND P0, PT, R4, 0x3, PT ;  /* 0x000000030400780c */ /* 0x000fe20003f05270 */
[----:B-1----:R-:W-:-:S04]  /*0290*/  IMAD.WIDE R4, R10, 0x8, R2 ;  /* 0x000000080a047825 */ /* 0x002fc800078e0202 */
[----:B------:R-:W-:-:S08]  /*02a0*/  IMAD.WIDE R2, R11, 0x8, R2 ;  /* 0x000000080b027825 */ /* 0x000fd000078e0202 */
[----:B--2---:R-:W-:Y:S05]  /*02b0*/  @!P0 BRA `(.L_x_13) ;  /* 0x0000000000448947 */ /* 0x004fea0003800000 */
[----:B------:R-:W-:-:S05]  /*02c0*/  VIADD R6, R6, 0x1 ;  /* 0x0000000106067836 */ /* 0x000fca0000000000 */
[----:B------:R-:W-:-:S04]  /*02d0*/  LOP3.LUT R6, R6, 0x3, RZ, 0xc0, !PT ;  /* 0x0000000306067812 */ /* 0x000fc800078ec0ff */
[----:B------:R-:W-:-:S07]  /*02e0*/  IADD3 R6, PT, PT, -R6, RZ, RZ ;  /* 0x000000ff06067210 */ /* 0x000fce0007ffe1ff */
.L_x_14:
[----:B0-----:R-:W2:Y:S04]  /*02f0*/  LDG.E.64 R10, desc[UR4][R2.64] ;  /* 0x00000004020a7981 */ /* 0x001ea8000c1e1b00 */
[----:B------:R-:W3:Y:S01]  /*0300*/  LDG.E.64 R8, desc[UR4][R4.64] ;  /* 0x0000000404087981 */ /* 0x000ee2000c1e1b00 */
[----:B--2---:R-:W-:-:S06]  /*0310*/  IMAD.WIDE R12, R7, 0x8, R10 ;  /* 0x00000008070c7825 */ /* 0x004fcc00078e020a */
[----:B------:R-:W2:Y:S01]  /*0320*/  LDG.E.64 R12, desc[UR4][R12.64] ;  /* 0x000000040c0c7981 */ /* 0x000ea2000c1e1b00 */
[----:B---3--:R-:W-:-:S05]  /*0330*/  IMAD.WIDE R8, R7, 0x8, R8 ;  /* 0x0000000807087825 */ /* 0x008fca00078e0208 */
[----:B------:R-:W3:Y:S04]  /*0340*/  LDG.E.64 R10, desc[UR4][R8.64] ;  /* 0x00000004080a7981 */ /* 0x000ee8000c1e1b00 */
[----:B--2---:R0:W-:Y:S04]  /*0350*/  STG.E.64 desc[UR4][R8.64], R12 ;  /* 0x0000000c08007986 */ /* 0x0041e8000c101b04 */
[----:B------:R-:W2:Y:S01]  /*0360*/  LDG.E.64 R14, desc[UR4][R2.64] ;  /* 0x00000004020e7981 */ /* 0x000ea2000c1e1b00 */
[----:B------:R-:W-:-:S04]  /*0370*/  IADD3 R6, PT, PT, R6, 0x1, RZ ;  /* 0x0000000106067810 */ /* 0x000fc80007ffe0ff */
[----:B------:R-:W-:Y:S01]  /*0380*/  ISETP.NE.AND P0, PT, R6, RZ, PT ;  /* 0x000000ff0600720c */ /* 0x000fe20003f05270 */
[----:B--2---:R-:W-:Y:S01]  /*0390*/  IMAD.WIDE R14, R7, 0x8, R14 ;  /* 0x00000008070e7825 */ /* 0x004fe200078e020e */
[----:B------:R-:W-:-:S04]  /*03a0*/  IADD3 R7, PT, PT, R0, R7, RZ ;  /* 0x0000000700077210 */ /* 0x000fc80007ffe0ff */
[----:B---3--:R0:W-:Y:S07]  /*03b0*/  STG.E.64 desc[UR4][R14.64], R10 ;  /* 0x0000000a0e007986 */ /* 0x0081ee000c101b04 */
[----:B------:R-:W-:Y:S05]  /*03c0*/  @P0 BRA `(.L_x_14) ;  /* 0xfffffffc00c80947 */ /* 0x000fea000383ffff */
.L_x_13:
[----:B------:R-:W-:Y:S05]  /*03d0*/  BSYNC.RECONVERGENT B0 ;  /* 0x0000000000007941 */ /* 0x000fea0003800200 */
.L_x_12:
[----:B------:R-:W-:Y:S05]  /*03e0*/  @!P1 EXIT ;  /* 0x000000000000994d */ /* 0x000fea0003800000 */
.L_x_15:
[----:B0--3--:R-:W2:Y:S04]  /*03f0*/  LDG.E.64 R10, desc[UR4][R2.64] ;  /* 0x00000004020a7981 */ /* 0x009ea8000c1e1b00 */
[----:B------:R-:W3:Y:S01]  /*0400*/  LDG.E.64 R8, desc[UR4][R4.64] ;  /* 0x0000000404087981 */ /* 0x000ee2000c1e1b00 */
[----:B--2---:R-:W-:-:S06]  /*0410*/  IMAD.WIDE R12, R7, 0x8, R10 ;  /* 0x00000008070c7825 */ /* 0x004fcc00078e020a */
[----:B------:R-:W2:Y:S01]  /*0420*/  LDG.E.64 R12, desc[UR4][R12.64] ;  /* 0x000000040c0c7981 */ /* 0x000ea2000c1e1b00 */
[----:B---3--:R-:W-:-:S05]  /*0430*/  IMAD.WIDE R8, R7, 0x8, R8 ;  /* 0x0000000807087825 */ /* 0x008fca00078e0208 */
[----:B------:R-:W3:Y:S04]  /*0440*/  LDG.E.64 R10, desc[UR4][R8.64] ;  /* 0x00000004080a7981 */ /* 0x000ee8000c1e1b00 */
[----:B--2---:R0:W-:Y:S04]  /*0450*/  STG.E.64 desc[UR4][R8.64], R12 ;  /* 0x0000000c08007986 */ /* 0x0041e8000c101b04 */
[----:B------:R-:W2:Y:S02]  /*0460*/  LDG.E.64 R14, desc[UR4][R2.64] ;  /* 0x00000004020e7981 */ /* 0x000ea4000c1e1b00 */
[----:B--2---:R-:W-:-:S05]  /*0470*/  IMAD.WIDE R14, R7, 0x8, R14 ;  /* 0x00000008070e7825 */ /* 0x004fca00078e020e */
[----:B---3--:R1:W-:Y:S04]  /*0480*/  STG.E.64 desc[UR4][R14.64], R10 ;  /* 0x0000000a0e007986 */ /* 0x0083e8000c101b04 */
[----:B------:R-:W2:Y:S01]  /*0490*/  LDG.E.64 R16, desc[UR4][R2.64] ;  /* 0x0000000402107981 */ /* 0x000ea2000c1e1b00 */
[----:B------:R-:W-:-:S03]  /*04a0*/  IMAD.IADD R21, R0, 0x1, R7 ;  /* 0x0000000100157824 */ /* 0x000fc600078e0207 */
[----:B------:R-:W3:Y:S01]  /*04b0*/  LDG.E.64 R6, desc[UR4][R4.64] ;  /* 0x0000000404067981 */ /* 0x000ee2000c1e1b00 */
[----:B--2---:R-:W-:-:S06]  /*04c0*/  IMAD.WIDE R18, R21, 0x8, R16 ;  /* 0x0000000815127825 */ /* 0x004fcc00078e0210 */
[----:B------:R-:W2:Y:S01]  /*04d0*/  LDG.E.64 R18, desc[UR4][R18.64] ;  /* 0x0000000412127981 */ /* 0x000ea2000c1e1b00 */
[----:B---3--:R-:W-:-:S05]  /*04e0*/  IMAD.WIDE R6, R21, 0x8, R6 ;  /* 0x0000000815067825 */ /* 0x008fca00078e0206 */
[----:B------:R-:W3:Y:S04]  /*04f0*/  LDG.E.64 R16, desc[UR4][R6.64] ;  /* 0x0000000406107981 */ /* 0x000ee8000c1e1b00 */
[----:B--2---:R2:W-:Y:S04]  /*0500*/  STG.E.64 desc[UR4][R6.64], R18 ;  /* 0x0000001206007986 */ /* 0x0045e8000c101b04 */
[----:B0-----:R-:W4:Y:S02]  /*0510*/  LDG.E.64 R8, desc[UR4][R2.64] ;  /* 0x0000000402087981 */ /* 0x001f24000c1e1b00 */
[----:B----4-:R-:W-:-:S05]  /*0520*/  IMAD.WIDE R8, R21, 0x8, R8 ;  /* 0x0000000815087825 */ /* 0x010fca00078e0208 */
[----:B---3--:R0:W-:Y:S04]  /*0530*/  STG.E.64 desc[UR4][R8.64], R16 ;  /* 0x0000001008007986 */ /* 0x0081e8000c101b04 */
[----:B------:R-:W3:Y:S01]  /*0540*/  LDG.E.64 R12, desc[UR4][R2.64] ;  /* 0x00000004020c7981 */ /* 0x000ee2000c1e1b00 */
[----:B------:R-:W-:-:S03]  /*0550*/  IADD3 R21, PT, PT, R0, R21, RZ ;  /* 0x0000001500157210 */ /* 0x000fc60007ffe0ff */
[----:B-1----:R-:W4:Y:S02]  /*0560*/  LDG.E.64 R10, desc[UR4][R4.64] ;  /* 0x00000004040a7981 */ /* 0x002f24000c1e1b00 */
[----:B---3--:R-:W-:-:S06]  /*0570*/  IMAD.WIDE R14, R21, 0x8, R12 ;  /* 0x00000008150e7825 */ /* 0x008fcc00078e020c */
[----:B------:R-:W3:Y:S01]  /*0580*/  LDG.E.64 R14, desc[UR4][R14.64] ;  /* 0x000000040e0e7981 */ /* 0x000ee2000c1e1b00 */
[----:B----4-:R-:W-:-:S05]  /*0590*/  IMAD.WIDE R10, R21, 0x8, R10 ;  /* 0x00000008150a7825 */ /* 0x010fca00078e020a */
[----:B------:R-:W4:Y:S04]  /*05a0*/  LDG.E.64 R12, desc[UR4][R10.64] ;  /* 0x000000040a0c7981 */ /* 0x000f28000c1e1b00 */
[----:B---3--:R1:W-:Y:S04]  /*05b0*/  STG.E.64 desc[UR4][R10.64], R14 ;  /* 0x0000000e0a007986 */ /* 0x0083e8000c101b04 */
[----:B--2---:R-:W2:Y:S02]  /*05c0*/  LDG.E.64 R6, desc[UR4][R2.64] ;  /* 0x0000000402067981 */ /* 0x004ea4000c1e1b00 */
[----:B--2---:R-:W-:-:S05]  /*05d0*/  IMAD.WIDE R6, R21, 0x8, R6 ;  /* 0x0000000815067825 */ /* 0x004fca00078e0206 */
[----:B----4-:R2:W-:Y:S04]  /*05e0*/  STG.E.64 desc[UR4][R6.64], R12 ;  /* 0x0000000c06007986 */ /* 0x0105e8000c101b04 */
[----:B0-----:R-:W3:Y:S01]  /*05f0*/  LDG.E.64 R16, desc[UR4][R2.64] ;  /* 0x0000000402107981 */ /* 0x001ee2000c1e1b00 */
[----:B------:R-:W-:-:S03]  /*0600*/  IADD3 R21, PT, PT, R0, R21, RZ ;  /* 0x0000001500157210 */ /* 0x000fc60007ffe0ff */
[----:B------:R-:W4:Y:S02]  /*0610*/  LDG.E.64 R8, desc[UR4][R4.64] ;  /* 0x0000000404087981 */ /* 0x000f24000c1e1b00 */
[----:B---3--:R-:W-:-:S06]  /*0620*/  IMAD.WIDE R18, R21, 0x8, R16 ;  /* 0x0000000815127825 */ /* 0x008fcc00078e0210 */
[----:B------:R-:W3:Y:S01]  /*0630*/  LDG.E.64 R18, desc[UR4][R18.64] ;  /* 0x0000000412127981 */ /* 0x000ee2000c1e1b00 */
[----:B----4-:R-:W-:-:S05]  /*0640*/  IMAD.WIDE R8, R21, 0x8, R8 ;  /* 0x0000000815087825 */ /* 0x010fca00078e0208 */
[----:B------:R-:W4:Y:S04]  /*0650*/  LDG.E.64 R16, desc[UR4][R8.64] ;  /* 0x0000000408107981 */ /* 0x000f28000c1e1b00 */
[----:B---3--:R3:W-:Y:S04]  /*0660*/  STG.E.64 desc[UR4][R8.64], R18 ;  /* 0x0000001208007986 */ /* 0x0087e8000c101b04 */
[----:B-1----:R-:W5:Y:S01]  /*0670*/  LDG.E.64 R10, desc[UR4][R2.64] ;  /* 0x00000004020a7981 */ /* 0x002f62000c1e1b00 */
[----:B--2---:R-:W-:-:S04]  /*0680*/  IADD3 R7, PT, PT, R0, R21, RZ ;  /* 0x0000001500077210 */ /* 0x004fc80007ffe0ff */
[----:B------:R-:W-:Y:S01]  /*0690*/  ISETP.GE.AND P0, PT, R7, UR6, PT ;  /* 0x0000000607007c0c */ /* 0x000fe2000bf06270 */
[----:B-----5:R-:W-:-:S05]  /*06a0*/  IMAD.WIDE R10, R21, 0x8, R10 ;  /* 0x00000008150a7825 */ /* 0x020fca00078e020a */
[----:B----4-:R3:W-:Y:S07]  /*06b0*/  STG.E.64 desc[UR4][R10.64], R16 ;  /* 0x000000100a007986 */ /* 0x0107ee000c101b04 */
[----:B------:R-:W-:Y:S05]  /*06c0*/  @!P0 BRA `(.L_x_15) ;  /* 0xfffffffc00488947 */ /* 0x000fea000383ffff */
[----:B------:R-:W-:Y:S05]  /*06d0*/  EXIT ;  /* 0x000000000000794d */ /* 0x000fea0003800000 */
.L_x_16:
        /* <DEDUP_REMOVED lines=10> */
.L_x_44:


//--------------------- .text._Z11swap_rows_LiiiPPd --------------------------
	.section	.text._Z11swap_rows_LiiiPPd,"ax",@progbits
	.align	128
        .global         _Z11swap_rows_LiiiPPd
        .type           _Z11swap_rows_LiiiPPd,@function
        .size           _Z11swap_rows_LiiiPPd,(.L_x_45 - _Z11swap_rows_LiiiPPd)
        .other          _Z11swap_rows_LiiiPPd,@"STO_CUDA_ENTRY STV_DEFAULT"
_Z11swap_rows_LiiiPPd:
.text._Z11swap_rows_LiiiPPd:
        /* <DEDUP_REMOVED lines=47> */
.L_x_19:
        /* <DEDUP_REMOVED lines=14> */
.L_x_18:
[----:B------:R-:W-:Y:S05]  /*03d0*/  BSYNC.RECONVERGENT B0 ;  /* 0x0000000000007941 */ /* 0x000fea0003800200 */
.L_x_17:
[----:B------:R-:W-:Y:S05]  /*03e0*/  @!P1 EXIT ;  /* 0x000000000000994d */ /* 0x000fea0003800000 */
.L_x_20:
        /* <DEDUP_REMOVED lines=47> */
.L_x_21:
        /* <DEDUP_REMOVED lines=10> */
.L_x_45:


//--------------------- .text._Z11swap_rows_UiiiiPPd --------------------------
	.section	.text._Z11swap_rows_UiiiiPPd,"ax",@progbits
	.align	128
        .global         _Z11swap_rows_UiiiiPPd
        .type           _Z11swap_rows_UiiiiPPd,@function
        .size           _Z11swap_rows_UiiiiPPd,(.L_x_46 - _Z11swap_rows_UiiiiPPd)
        .other          _Z11swap_rows_UiiiiPPd,@"STO_CUDA_ENTRY STV_DEFAULT"
_Z11swap_rows_UiiiiPPd:
.text._Z11swap_rows_UiiiiPPd:
[----:B------:R-:W-:Y:S01]  /*0000*/  LDC R1, c[0x0][0x37c] ;  /* 0x0000df00ff017b82 */ /* 0x000fe20000000800 */
[----:B------:R-:W0:Y:S07]  /*0010*/  S2R R3, SR_TID.X ;  /* 0x0000000000037919 */ /* 0x000e2e0000002100 */
[----:B------:R-:W0:Y:S01]  /*0020*/  S2UR UR4, SR_CTAID.X ;  /* 0x00000000000479c3 */ /* 0x000e220000002500 */
[----:B------:R-:W1:Y:S07]  /*0030*/  LDCU.64 UR6, c[0x0][0x388] ;  /* 0x00007100ff0677ac */ /* 0x000e6e0008000a00 */
[----:B------:R-:W0:Y:S01]  /*0040*/  LDC R2, c[0x0][0x360] ;  /* 0x0000d800ff027b82 */ /* 0x000e220000000800 */
[----:B------:R-:W2:Y:S01]  /*0050*/  LDCU UR5, c[0x0][0x370] ;  /* 0x00006e00ff0577ac */ /* 0x000ea20008000800 */
[----:B0-----:R-:W-:-:S05]  /*0060*/  IMAD R0, R2, UR4, R3 ;  /* 0x0000000402007c24 */ /* 0x001fca000f8e0203 */
[----:B-1----:R-:W-:Y:S01]  /*0070*/  IADD3 R7, PT, PT, R0, UR6, RZ ;  /* 0x0000000600077c10 */ /* 0x002fe2000fffe0ff */
[----:B--2---:R-:W-:-:S03]  /*0080*/  IMAD R0, R2, UR5, RZ ;  /* 0x0000000502007c24 */ /* 0x004fc6000f8e02ff */
[----:B------:R-:W-:-:S13]  /*0090*/  ISETP.GE.AND P0, PT, R7, UR7, PT ;  /* 0x0000000707007c0c */ /* 0x000fda000bf06270 */
[----:B------:R-:W-:Y:S05]  /*00a0*/  @P0 EXIT ;  /* 0x000000000000094d */ /* 0x000fea0003800000 */
[----:B------:R-:W0:Y:S01]  /*00b0*/  I2F.U32.RP R8, R0 ;  /* 0x0000000000087306 */ /* 0x000e220000209000 */
[C---:B------:R-:W-:Y:S01]  /*00c0*/  IADD3 R4, PT, PT, R0.reuse, R7, RZ ;  /* 0x0000000700047210 */ /* 0x040fe20007ffe0ff */
[----:B------:R-:W-:Y:S01]  /*00d0*/  IMAD.MOV R9, RZ, RZ, -R0 ;  /* 0x000000ffff097224 */ /* 0x000fe200078e0a00 */
[----:B------:R-:W-:Y:S01]  /*00e0*/  ISETP.NE.U32.AND P2, PT, R0, RZ, PT ;  /* 0x000000ff0000720c */ /* 0x000fe20003f45070 */
[----:B------:R-:W1:Y:S01]  /*00f0*/  LDC.64 R10, c[0x0][0x380] ;  /* 0x0000e000ff0a7b82 */ /* 0x000e620000000a00 */
[C---:B------:R-:W-:Y:S01]  /*0100*/  ISETP.GE.AND P0, PT, R4.reuse, UR7, PT ;  /* 0x0000000704007c0c */ /* 0x040fe2000bf06270 */
[----:B------:R-:W2:Y:S01]  /*0110*/  LDCU.64 UR4, c[0x0][0x358] ;  /* 0x00006b00ff0477ac */ /* 0x000ea20008000a00 */
[----:B------:R-:W-:Y:S01]  /*0120*/  VIMNMX R5, PT, PT, R4, UR7, !PT ;  /* 0x0000000704057c48 */ /* 0x000fe2000ffe0100 */
[----:B------:R-:W-:Y:S01]  /*0130*/  BSSY.RECONVERGENT B0, `(.L_x_22) ;  /* 0x000002b000007945 */ /* 0x000fe20003800200 */
[----:B------:R-:W-:-:S04]  /*0140*/  SEL R6, RZ, 0x1, P0 ;  /* 0x00000001ff067807 */ /* 0x000fc80000000000 */
[----:B------:R-:W-:Y:S01]  /*0150*/  IADD3 R5, PT, PT, R5, -R4, -R6 ;  /* 0x8000000405057210 */ /* 0x000fe20007ffe806 */
[----:B0-----:R-:W0:Y:S02]  /*0160*/  MUFU.RCP R8, R8 ;  /* 0x0000000800087308 */ /* 0x001e240000001000 */
[----:B0-----:R-:W-:-:S06]  /*0170*/  IADD3 R2, PT, PT, R8, 0xffffffe, RZ ;  /* 0x0ffffffe08027810 */ /* 0x001fcc0007ffe0ff */
[----:B------:R0:W3:Y:S02]  /*0180*/  F2I.FTZ.U32.TRUNC.NTZ R3, R2 ;  /* 0x0000000200037305 */ /* 0x0000e4000021f000 */
[----:B0-----:R-:W-:Y:S02]  /*0190*/  HFMA2 R2, -RZ, RZ, 0, 0 ;  /* 0x00000000ff027431 */ /* 0x001fe400000001ff */
[----:B---3--:R-:W-:-:S04]  /*01a0*/  IMAD R9, R9, R3, RZ ;  /* 0x0000000309097224 */ /* 0x008fc800078e02ff */
[----:B------:R-:W-:-:S06]  /*01b0*/  IMAD.HI.U32 R8, R3, R9, R2 ;  /* 0x0000000903087227 */ /* 0x000fcc00078e0002 */
[----:B------:R-:W-:-:S04]  /*01c0*/  IMAD.HI.U32 R9, R8, R5, RZ ;  /* 0x0000000508097227 */ /* 0x000fc800078e00ff */
[----:B------:R-:W-:-:S04]  /*01d0*/  IMAD.MOV R2, RZ, RZ, -R9 ;  /* 0x000000ffff027224 */ /* 0x000fc800078e0a09 */
[----:B------:R-:W-:Y:S02]  /*01e0*/  IMAD R5, R0, R2, R5 ;  /* 0x0000000200057224 */ /* 0x000fe400078e0205 */
[----:B------:R-:W1:Y:S03]  /*01f0*/  LDC.64 R2, c[0x0][0x390] ;  /* 0x0000e400ff027b82 */ /* 0x000e660000000a00 */
[----:B------:R-:W-:-:S13]  /*0200*/  ISETP.GE.U32.AND P0, PT, R5, R0, PT ;  /* 0x000000000500720c */ /* 0x000fda0003f06070 */
[----:B------:R-:W-:Y:S02]  /*0210*/  @P0 IADD3 R5, PT, PT, -R0, R5, RZ ;  /* 0x0000000500050210 */ /* 0x000fe40007ffe1ff */
[----:B------:R-:W-:Y:S02]  /*0220*/  @P0 IADD3 R9, PT, PT, R9, 0x1, RZ ;  /* 0x0000000109090810 */ /* 0x000fe40007ffe0ff */
[----:B------:R-:W-:-:S13]  /*0230*/  ISETP.GE.U32.AND P1, PT, R5, R0, PT ;  /* 0x000000000500720c */ /* 0x000fda0003f26070 */
[----:B------:R-:W-:Y:S01]  /*0240*/  @P1 VIADD R9, R9, 0x1 ;  /* 0x0000000109091836 */ /* 0x000fe20000000000 */
        /* <DEDUP_REMOVED lines=8> */
[----:B------:R-:W-:-:S04]  /*02d0*/  IADD3 R6, PT, PT, R6, 0x1, RZ ;  /* 0x0000000106067810 */ /* 0x000fc80007ffe0ff */
[----:B------:R-:W-:-:S05]  /*02e0*/  LOP3.LUT R6, R6, 0x3, RZ, 0xc0, !PT ;  /* 0x0000000306067812 */ /* 0x000fca00078ec0ff */
[----:B------:R-:W-:-:S07]  /*02f0*/  IMAD.MOV R6, RZ, RZ, -R6 ;  /* 0x000000ffff067224 */ /* 0x000fce00078e0a06 */
.L_x_24:
        /* <DEDUP_REMOVED lines=14> */
.L_x_23:
[----:B------:R-:W-:Y:S05]  /*03e0*/  BSYNC.RECONVERGENT B0 ;  /* 0x0000000000007941 */ /* 0x000fea0003800200 */
.L_x_22:
[----:B------:R-:W-:Y:S05]  /*03f0*/  @!P1 EXIT ;  /* 0x000000000000994d */ /* 0x000fea0003800000 */
.L_x_25:
        /* <DEDUP_REMOVED lines=47> */
.L_x_26:
        /* <DEDUP_REMOVED lines=9> */
.L_x_46:


//--------------------- .text._Z11matrix_multPPdS0_S0_i --------------------------
	.section	.text._Z11matrix_multPPdS0_S0_i,"ax",@progbits
	.align	128
        .global         _Z11matrix_multPPdS0_S0_i
        .type           _Z11matrix_multPPdS0_S0_i,@function
        .size           _Z11matrix_multPPdS0_S0_i,(.L_x_47 - _Z11matrix_multPPdS0_S0_i)
        .other          _Z11matrix_multPPdS0_S0_i,@"STO_CUDA_ENTRY STV_DEFAULT"
_Z11matrix_multPPdS0_S0_i:
.text._Z11matrix_multPPdS0_S0_i:
[----:B------:R-:W-:Y:S01]  /*0000*/  LDC R1, c[0x0][0x37c] ;  /* 0x0000df00ff017b82 */ /* 0x000fe20000000800 */
[----:B------:R-:W0:Y:S07]  /*0010*/  S2R R0, SR_TID.X ;  /* 0x0000000000007919 */ /* 0x000e2e0000002100 */
[----:B------:R-:W0:Y:S08]  /*0020*/  S2UR UR4, SR_CTAID.X ;  /* 0x00000000000479c3 */ /* 0x000e300000002500 */
[----:B------:R-:W0:Y:S08]  /*0030*/  LDC R5, c[0x0][0x360] ;  /* 0x0000d800ff057b82 */ /* 0x000e300000000800 */
[----:B------:R-:W1:Y:S01]  /*0040*/  LDC R7, c[0x0][0x398] ;  /* 0x0000e600ff077b82 */ /* 0x000e620000000800 */
[----:B0-----:R-:W-:Y:S01]  /*0050*/  IMAD R0, R5, UR4, R0 ;  /* 0x0000000405007c24 */ /* 0x001fe2000f8e0200 */
[----:B-1----:R-:W-:-:S04]  /*0060*/  ISETP.GE.AND P0, PT, R7, 0x1, PT ;  /* 0x000000010700780c */ /* 0x002fc80003f06270 */
[----:B------:R-:W-:-:S13]  /*0070*/  ISETP.GE.OR P0, PT, R0, R7, !P0 ;  /* 0x000000070000720c */ /* 0x000fda0004706670 */
[----:B------:R-:W-:Y:S05]  /*0080*/  @P0 EXIT ;  /* 0x000000000000094d */ /* 0x000fea0003800000 */
[----:B------:R-:W0:Y:S01]  /*0090*/  LDCU UR4, c[0x0][0x370] ;  /* 0x00006e00ff0477ac */ /* 0x000e220008000800 */
[C---:B------:R-:W-:Y:S02]  /*00a0*/  LOP3.LUT R2, R7.reuse, 0x7ffffff8, RZ, 0xc0, !PT ;  /* 0x7ffffff807027812 */ /* 0x040fe400078ec0ff */
[C---:B------:R-:W-:Y:S01]  /*00b0*/  LOP3.LUT R3, R7.reuse, 0x7, RZ, 0xc0, !PT ;  /* 0x0000000707037812 */ /* 0x040fe200078ec0ff */
[----:B------:R-:W1:Y:S01]  /*00c0*/  LDCU.64 UR6, c[0x0][0x358] ;  /* 0x00006b00ff0677ac */ /* 0x000e620008000a00 */
[----:B------:R-:W-:Y:S02]  /*00d0*/  LOP3.LUT R4, R7, 0x3, RZ, 0xc0, !PT ;  /* 0x0000000307047812 */ /* 0x000fe400078ec0ff */
[----:B------:R-:W-:Y:S01]  /*00e0*/  IADD3 R6, PT, PT, -R2, RZ, RZ ;  /* 0x000000ff02067210 */ /* 0x000fe20007ffe1ff */
[----:B0-----:R-:W-:-:S07]  /*00f0*/  IMAD R5, R5, UR4, RZ ;  /* 0x0000000405057c24 */ /* 0x001fce000f8e02ff */
.L_x_33:
[----:B0-----:R-:W0:Y:S01]  /*0100*/  LDC.64 R10, c[0x0][0x390] ;  /* 0x0000e400ff0a7b82 */ /* 0x001e220000000a00 */
[----:B--2---:R-:W2:Y:S01]  /*0110*/  LDCU UR4, c[0x0][0x398] ;  /* 0x00007300ff0477ac */ /* 0x004ea20008000800 */
[----:B------:R-:W-:-:S06]  /*0120*/  HFMA2 R7, -RZ, RZ, 0, 0 ;  /* 0x00000000ff077431 */ /* 0x000fcc00000001ff */
[----:B------:R-:W3:Y:S01]  /*0130*/  LDC.64 R8, c[0x0][0x380] ;  /* 0x0000e000ff087b82 */ /* 0x000ee20000000a00 */
[----:B0-----:R-:W-:-:S04]  /*0140*/  IMAD.WIDE R10, R0, 0x8, R10 ;  /* 0x00000008000a7825 */ /* 0x001fc800078e020a */
[----:B---3--:R-:W-:Y:S01]  /*0150*/  IMAD.WIDE R8, R0, 0x8, R8 ;  /* 0x0000000800087825 */ /* 0x008fe200078e0208 */
[----:B------:R-:W-:-:S04]  /*0160*/  IADD3 R0, PT, PT, R5, R0, RZ ;  /* 0x0000000005007210 */ /* 0x000fc80007ffe0ff */
[----:B-12---:R-:W-:-:S13]  /*0170*/  ISETP.GE.AND P0, PT, R0, UR4, PT ;  /* 0x0000000400007c0c */ /* 0x006fda000bf06270 */
.L_x_32:
[----:B012---:R-:W2:Y:S01]  /*0180*/  LDG.E.64 R12, desc[UR6][R10.64] ;  /* 0x000000060a0c7981 */ /* 0x007ea2000c1e1b00 */
[----:B------:R-:W0:Y:S01]  /*0190*/  LDC R22, c[0x0][0x398] ;  /* 0x0000e600ff167b82 */ /* 0x000e220000000800 */
[----:B------:R-:W-:Y:S02]  /*01a0*/  MOV R23, RZ ;  /* 0x000000ff00177202 */ /* 0x000fe40000000f00 */
[----:B0-----:R-:W-:Y:S01]  /*01b0*/  ISETP.GE.U32.AND P1, PT, R22, 0x8, PT ;  /* 0x000000081600780c */ /* 0x001fe20003f26070 */
[----:B--2---:R-:W-:-:S05]  /*01c0*/  IMAD.WIDE.U32 R12, R7, 0x8, R12 ;  /* 0x00000008070c7825 */ /* 0x004fca00078e000c */
[----:B------:R0:W-:Y:S07]  /*01d0*/  STG.E.64 desc[UR6][R12.64], RZ ;  /* 0x000000ff0c007986 */ /* 0x0001ee000c101b06 */
[----:B------:R-:W-:Y:S05]  /*01e0*/  @!P1 BRA `(.L_x_27) ;  /* 0x0000000400b89947 */ /* 0x000fea0003800000 */
[----:B------:R-:W0:Y:S01]  /*01f0*/  LDCU.64 UR4, c[0x0][0x388] ;  /* 0x00007100ff0477ac */ /* 0x000e220008000a00 */
[----:B------:R-:W-:Y:S01]  /*0200*/  HFMA2 R24, -RZ, RZ, 0, 0 ;  /* 0x00000000ff187431 */ /* 0x000fe200000001ff */
[----:B------:R-:W-:Y:S02]  /*0210*/  MOV R23, RZ ;  /* 0x000000ff00177202 */ /* 0x000fe40000000f00 */
[----:B------:R-:W-:Y:S02]  /*0220*/  MOV R25, R6 ;  /* 0x0000000600197202 */ /* 0x000fe40000000f00 */
[----:B0-----:R-:W-:Y:S02]  /*0230*/  MOV R12, UR4 ;  /* 0x00000004000c7c02 */ /* 0x001fe40008000f00 */
[----:B------:R-:W-:-:S07]  /*0240*/  MOV R13, UR5 ;  /* 0x00000005000d7c02 */ /* 0x000fce0008000f00 */
.L_x_28:
[----:B0-----:R-:W2:Y:S04]  /*0250*/  LDG.E.64 R14, desc[UR6][R8.64] ;  /* 0x00000006080e7981 */ /* 0x001ea8000c1e1b00 */
[----:B------:R-:W3:Y:S04]  /*0260*/  LDG.E.64 R16, desc[UR6][R12.64] ;  /* 0x000000060c107981 */ /* 0x000ee8000c1e1b00 */
[----:B------:R-:W4:Y:S01]  /*0270*/  LDG.E.64 R18, desc[UR6][R10.64] ;  /* 0x000000060a127981 */ /* 0x000f22000c1e1b00 */
[----:B--2---:R-:W-:-:S04]  /*0280*/  IADD3 R20, P1, PT, R14, R23, RZ ;  /* 0x000000170e147210 */ /* 0x004fc80007f3e0ff */
[----:B------:R-:W-:Y:S01]  /*0290*/  IADD3.X R21, PT, PT, R15, R24, RZ, P1, !PT ;  /* 0x000000180f157210 */ /* 0x000fe20000ffe4ff */
[----:B---3--:R-:W-:-:S04]  /*02a0*/  IMAD.WIDE.U32 R16, R7, 0x8, R16 ;  /* 0x0000000807107825 */ /* 0x008fc800078e0010 */
[----:B----4-:R-:W-:Y:S01]  /*02b0*/  IMAD.WIDE.U32 R18, R7, 0x8, R18 ;  /* 0x0000000807127825 */ /* 0x010fe200078e0012 */
[----:B------:R-:W2:Y:S04]  /*02c0*/  LDG.E.64 R20, desc[UR6][R20.64] ;  /* 0x0000000614147981 */ /* 0x000ea8000c1e1b00 */
[----:B------:R-:W2:Y:S04]  /*02d0*/  LDG.E.64 R16, desc[UR6][R16.64] ;  /* 0x0000000610107981 */ /* 0x000ea8000c1e1b00 */
[----:B------:R-:W2:Y:S02]  /*02e0*/  LDG.E.64 R14, desc[UR6][R18.64] ;  /* 0x00000006120e7981 */ /* 0x000ea4000c1e1b00 */
[----:B--2---:R-:W-:-:S07]  /*02f0*/  DFMA R16, R20, R16, R14 ;  /* 0x000000101410722b */ /* 0x004fce000000000e */
[----:B------:R0:W-:Y:S04]  /*0300*/  STG.E.64 desc[UR6][R18.64], R16 ;  /* 0x0000001012007986 */ /* 0x0001e8000c101b06 */
[----:B------:R-:W2:Y:S04]  /*0310*/  LDG.E.64 R14, desc[UR6][R8.64] ;  /* 0x00000006080e7981 */ /* 0x000ea8000c1e1b00 */
[----:B------:R-:W3:Y:S04]  /*0320*/  LDG.E.64 R28, desc[UR6][R12.64+0x8] ;  /* 0x000008060c1c7981 */ /* 0x000ee8000c1e1b00 */
[----:B------:R-:W4:Y:S01]  /*0330*/  LDG.E.64 R20, desc[UR6][R10.64] ;  /* 0x000000060a147981 */ /* 0x000f22000c1e1b00 */
[----:B--2---:R-:W-:Y:S01]  /*0340*/  IADD3 R26, P1, PT, R14, R23, RZ ;  /* 0x000000170e1a7210 */ /* 0x004fe20007f3e0ff */
[----:B---3--:R-:W-:-:S03]  /*0350*/  IMAD.WIDE.U32 R28, R7, 0x8, R28 ;  /* 0x00000008071c7825 */ /* 0x008fc600078e001c */
[----:B------:R-:W-:Y:S01]  /*0360*/  IADD3.X R27, PT, PT, R15, R24, RZ, P1, !PT ;  /* 0x000000180f1b7210 */ /* 0x000fe20000ffe4ff */
[----:B----4-:R-:W-:Y:S01]  /*0370*/  IMAD.WIDE.U32 R20, R7, 0x8, R20 ;  /* 0x0000000807147825 */ /* 0x010fe200078e0014 */
[----:B0-----:R-:W2:Y:S04]  /*0380*/  LDG.E.64 R16, desc[UR6][R28.64] ;  /* 0x000000061c107981 */ /* 0x001ea8000c1e1b00 */
        /* <DEDUP_REMOVED lines=8> */
[----:B---3--:R-:W-:-:S04]  /*0410*/  IMAD.WIDE.U32 R16, R7, 0x8, R16 ;  /* 0x0000000807107825 */ /* 0x008fc800078e0010 */
[----:B------:R-:W-:Y:S02]  /*0420*/  IMAD.X R19, R15, 0x1, R24, P1 ;  /* 0x000000010f137824 */ /* 0x000fe400008e0618 */
[----:B----4-:R-:W-:Y:S01]  /*0430*/  IMAD.WIDE.U32 R28, R7, 0x8, R28 ;  /* 0x00000008071c7825 */ /* 0x010fe200078e001c */
[----:B------:R-:W2:Y:S04]  /*0440*/  LDG.E.64 R16, desc[UR6][R16.64] ;  /* 0x0000000610107981 */ /* 0x000ea8000c1e1b00 */
[----:B------:R-:W2:Y:S04]  /*0450*/  LDG.E.64 R18, desc[UR6][R18.64+0x10] ;  /* 0x0000100612127981 */ /* 0x000ea8000c1e1b00 */
[----:B------:R-:W2:Y:S02]  /*0460*/  LDG.E.64 R14, desc[UR6][R28.64] ;  /* 0x000000061c0e7981 */ /* 0x000ea4000c1e1b00 */
[----:B--2---:R-:W-:-:S07]  /*0470*/  DFMA R16, R18, R16, R14 ;  /* 0x000000101210722b */ /* 0x004fce000000000e */
[----:B------:R1:W-:Y:S04]  /*0480*/  STG.E.64 desc[UR6][R28.64], R16 ;  /* 0x000000101c007986 */ /* 0x0003e8000c101b06 */
[----:B------:R-:W2:Y:S04]  /*0490*/  LDG.E.64 R14, desc[UR6][R8.64] ;  /* 0x00000006080e7981 */ /* 0x000ea8000c1e1b00 */
[----:B0-----:R-:W3:Y:S04]  /*04a0*/  LDG.E.64 R26, desc[UR6][R12.64+0x18] ;  /* 0x000018060c1a7981 */ /* 0x001ee8000c1e1b00 */
[----:B------:R-:W4:Y:S01]  /*04b0*/  LDG.E.64 R20, desc[UR6][R10.64] ;  /* 0x000000060a147981 */ /* 0x000f22000c1e1b00 */
[----:B--2---:R-:W-:-:S04]  /*04c0*/  IADD3 R18, P1, PT, R14, R23, RZ ;  /* 0x000000170e127210 */ /* 0x004fc80007f3e0ff */
[----:B------:R-:W-:Y:S01]  /*04d0*/  IADD3.X R19, PT, PT, R15, R24, RZ, P1, !PT ;  /* 0x000000180f137210 */ /* 0x000fe20000ffe4ff */
[----:B---3--:R-:W-:-:S04]  /*04e0*/  IMAD.WIDE.U32 R26, R7, 0x8, R26 ;  /* 0x00000008071a7825 */ /* 0x008fc800078e001a */
[----:B----4-:R-:W-:Y:S01]  /*04f0*/  IMAD.WIDE.U32 R20, R7, 0x8, R20 ;  /* 0x0000000807147825 */ /* 0x010fe200078e0014 */
[----:B-1----:R-:W2:Y:S04]  /*0500*/  LDG.E.64 R16, desc[UR6][R26.64] ;  /* 0x000000061a107981 */ /* 0x002ea8000c1e1b00 */
        /* <DEDUP_REMOVED lines=10> */
[----:B----4-:R-:W-:Y:S02]  /*05b0*/  IMAD.WIDE.U32 R26, R7, 0x8, R26 ;  /* 0x00000008071a7825 */ /* 0x010fe400078e001a */
[----:B------:R-:W2:Y:S04]  /*05c0*/  LDG.E.64 R16, desc[UR6][R16.64] ;  /* 0x0000000610107981 */ /* 0x000ea8000c1e1b00 */
[----:B0-----:R-:W2:Y:S04]  /*05d0*/  LDG.E.64 R18, desc[UR6][R28.64+0x20] ;  /* 0x000020061c127981 */ /* 0x001ea8000c1e1b00 */
        /* <DEDUP_REMOVED lines=18> */
[----:B--2---:R-:W-:Y:S01]  /*0700*/  IADD3 R20, P1, PT, R14, R23, RZ ;  /* 0x000000170e147210 */ /* 0x004fe20007f3e0ff */
[----:B---3--:R-:W-:-:S03]  /*0710*/  IMAD.WIDE.U32 R28, R7, 0x8, R28 ;  /* 0x00000008071c7825 */ /* 0x008fc600078e001c */
[----:B------:R-:W-:Y:S01]  /*0720*/  IADD3.X R21, PT, PT, R15, R24, RZ, P1, !PT ;  /* 0x000000180f157210 */ /* 0x000fe20000ffe4ff */
        /* <DEDUP_REMOVED lines=15> */
[----:B------:R-:W2:Y:S01]  /*0820*/  LDG.E.64 R20, desc[UR6][R14.64] ;  /* 0x000000060e147981 */ /* 0x000ea2000c1e1b00 */
[----:B------:R-:W-:-:S04]  /*0830*/  IADD3 R25, PT, PT, R25, 0x8, RZ ;  /* 0x0000000819197810 */ /* 0x000fc80007ffe0ff */
[----:B------:R-:W-:Y:S02]  /*0840*/  ISETP.NE.AND P1, PT, R25, RZ, PT ;  /* 0x000000ff1900720c */ /* 0x000fe40003f25270 */
[----:B------:R-:W-:Y:S02]  /*0850*/  IADD3 R12, P3, PT, R12, 0x40, RZ ;  /* 0x000000400c0c7810 */ /* 0x000fe40007f7e0ff */
[----:B------:R-:W-:-:S03]  /*0860*/  IADD3 R23, P2, PT, R23, 0x40, RZ ;  /* 0x0000004017177810 */ /* 0x000fc60007f5e0ff */
[----:B------:R-:W-:Y:S01]  /*0870*/  IMAD.X R13, RZ, RZ, R13, P3 ;  /* 0x000000ffff0d7224 */ /* 0x000fe200018e060d */
[----:B------:R-:W-:Y:S01]  /*0880*/  IADD3.X R24, PT, PT, RZ, R24, RZ, P2, !PT ;  /* 0x00000018ff187210 */ /* 0x000fe200017fe4ff */
[----:B--2---:R-:W-:-:S07]  /*0890*/  DFMA R20, R18, R16, R20 ;  /* 0x000000101214722b */ /* 0x004fce0000000014 */
[----:B------:R0:W-:Y:S01]  /*08a0*/  STG.E.64 desc[UR6][R14.64], R20 ;  /* 0x000000140e007986 */ /* 0x0001e2000c101b06 */
[----:B------:R-:W-:Y:S05]  /*08b0*/  @P1 BRA `(.L_x_28) ;  /* 0xfffffff800641947 */ /* 0x000fea000383ffff */
[----:B------:R-:W-:-:S07]  /*08c0*/  MOV R23, R2 ;  /* 0x0000000200177202 */ /* 0x000fce0000000f00 */
.L_x_27:
[----:B------:R-:W-:-:S13]  /*08d0*/  ISETP.NE.AND P1, PT, R3, RZ, PT ;  /* 0x000000ff0300720c */ /* 0x000fda0003f25270 */
[----:B------:R-:W-:Y:S05]  /*08e0*/  @!P1 BRA `(.L_x_29) ;  /* 0x0000000400789947 */ /* 0x000fea0003800000 */
[----:B0-----:R-:W-:Y:S02]  /*08f0*/  IADD3 R12, PT, PT, R3, -0x1, RZ ;  /* 0xffffffff030c7810 */ /* 0x001fe40007ffe0ff */
[----:B------:R-:W-:Y:S02]  /*0900*/  ISETP.NE.AND P2, PT, R4, RZ, PT ;  /* 0x000000ff0400720c */ /* 0x000fe40003f45270 */
[----:B------:R-:W-:-:S13]  /*0910*/  ISETP.GE.U32.AND P1, PT, R12, 0x3, PT ;  /* 0x000000030c00780c */ /* 0x000fda0003f26070 */
[----:B------:R-:W-:Y:S05]  /*0920*/  @!P1 BRA `(.L_x_30) ;  /* 0x0000000000bc9947 */ /* 0x000fea0003800000 */
[----:B------:R-:W0:Y:S01]  /*0930*/  LDC.64 R20, c[0x0][0x388] ;  /* 0x0000e200ff147b82 */ /* 0x000e220000000a00 */
[----:B------:R-:W2:Y:S04]  /*0940*/  LDG.E.64 R28, desc[UR6][R8.64] ;  /* 0x00000006081c7981 */ /* 0x000ea8000c1e1b00 */
[----:B------:R-:W3:Y:S01]  /*0950*/  LDG.E.64 R18, desc[UR6][R10.64] ;  /* 0x000000060a127981 */ /* 0x000ee2000c1e1b00 */
[----:B0-----:R-:W-:-:S05]  /*0960*/  IMAD.WIDE.U32 R20, R23, 0x8, R20 ;  /* 0x0000000817147825 */ /* 0x001fca00078e0014 */
[----:B------:R-:W4:Y:S01]  /*0970*/  LDG.E.64 R26, desc[UR6][R20.64] ;  /* 0x00000006141a7981 */ /* 0x000f22000c1e1b00 */
[----:B--2---:R-:W-:-:S04]  /*0980*/  IMAD.WIDE.U32 R28, R23, 0x8, R28 ;  /* 0x00000008171c7825 */ /* 0x004fc800078e001c */
[C---:B---3--:R-:W-:Y:S01]  /*0990*/  IMAD.WIDE.U32 R18, R7.reuse, 0x8, R18 ;  /* 0x0000000807127825 */ /* 0x048fe200078e0012 */
[----:B------:R-:W2:Y:S04]  /*09a0*/  LDG.E.64 R16, desc[UR6][R28.64] ;  /* 0x000000061c107981 */ /* 0x000ea8000c1e1b00 */
[----:B------:R-:W2:Y:S01]  /*09b0*/  LDG.E.64 R12, desc[UR6][R18.64] ;  /* 0x00000006120c7981 */ /* 0x000ea2000c1e1b00 */
[----:B----4-:R-:W-:-:S05]  /*09c0*/  IMAD.WIDE.U32 R26, R7, 0x8, R26 ;  /* 0x00000008071a7825 */ /* 0x010fca00078e001a */
[----:B------:R-:W2:Y:S02]  /*09d0*/  LDG.E.64 R14, desc[UR6][R26.64] ;  /* 0x000000061a0e7981 */ /* 0x000ea4000c1e1b00 */
[----:B--2---:R-:W-:-:S07]  /*09e0*/  DFMA R26, R16, R14, R12 ;  /* 0x0000000e101a722b */ /* 0x004fce000000000c */
[----:B------:R0:W-:Y:S04]  /*09f0*/  STG.E.64 desc[UR6][R18.64], R26 ;  /* 0x0000001a12007986 */ /* 0x0001e8000c101b06 */
[----:B------:R-:W2:Y:S04]  /*0a00*/  LDG.E.64 R16, desc[UR6][R8.64] ;  /* 0x0000000608107981 */ /* 0x000ea8000c1e1b00 */
[----:B------:R-:W3:Y:S04]  /*0a10*/  LDG.E.64 R14, desc[UR6][R20.64+0x8] ;  /* 0x00000806140e7981 */ /* 0x000ee8000c1e1b00 */
[----:B------:R-:W4:Y:S01]  /*0a20*/  LDG.E.64 R24, desc[UR6][R10.64] ;  /* 0x000000060a187981 */ /* 0x000f22000c1e1b00 */
[----:B--2---:R-:W-:-:S04]  /*0a30*/  IMAD.WIDE.U32 R16, R23, 0x8, R16 ;  /* 0x0000000817107825 */ /* 0x004fc800078e0010 */
[C---:B---3--:R-:W-:Y:S02]  /*0a40*/  IMAD.WIDE.U32 R14, R7.reuse, 0x8, R14 ;  /* 0x00000008070e7825 */ /* 0x048fe400078e000e */
[----:B------:R-:W2:Y:S02]  /*0a50*/  LDG.E.64 R16, desc[UR6][R16.64+0x8] ;  /* 0x0000080610107981 */ /* 0x000ea4000c1e1b00 */
[----:B----4-:R-:W-:Y:S02]  /*0a60*/  IMAD.WIDE.U32 R24, R7, 0x8, R24 ;  /* 0x0000000807187825 */ /* 0x010fe400078e0018 */
[----:B------:R-:W2:Y:S04]  /*0a70*/  LDG.E.64 R14, desc[UR6][R14.64] ;  /* 0x000000060e0e7981 */ /* 0x000ea8000c1e1b00 */
[----:B------:R-:W2:Y:S02]  /*0a80*/  LDG.E.64 R12, desc[UR6][R24.64] ;  /* 0x00000006180c7981 */ /* 0x000ea4000c1e1b00 */
[----:B--2---:R-:W-:-:S07]  /*0a90*/  DFMA R28, R16, R14, R12 ;  /* 0x0000000e101c722b */ /* 0x004fce000000000c */
[----:B------:R1:W-:Y:S04]  /*0aa0*/  STG.E.64 desc[UR6][R24.64], R28 ;  /* 0x0000001c18007986 */ /* 0x0003e8000c101b06 */
[----:B0-----:R-:W2:Y:S04]  /*0ab0*/  LDG.E.64 R18, desc[UR6][R8.64] ;  /* 0x0000000608127981 */ /* 0x001ea8000c1e1b00 */
        /* <DEDUP_REMOVED lines=10> */
[----:B------:R-:W2:Y:S04]  /*0b60*/  LDG.E.64 R16, desc[UR6][R20.64+0x18] ;  /* 0x0000180614107981 */ /* 0x000ea8000c1e1b00 */
[----:B-1----:R-:W3:Y:S04]  /*0b70*/  LDG.E.64 R24, desc[UR6][R8.64] ;  /* 0x0000000608187981 */ /* 0x002ee8000c1e1b00 */
[----:B------:R-:W4:Y:S01]  /*0b80*/  LDG.E.64 R14, desc[UR6][R10.64] ;  /* 0x000000060a0e7981 */ /* 0x000f22000c1e1b00 */
[----:B--2---:R-:W-:-:S04]  /*0b90*/  IMAD.WIDE.U32 R16, R7, 0x8, R16 ;  /* 0x0000000807107825 */ /* 0x004fc800078e0010 */
[----:B---3--:R-:W-:Y:S02]  /*0ba0*/  IMAD.WIDE.U32 R24, R23, 0x8, R24 ;  /* 0x0000000817187825 */ /* 0x008fe400078e0018 */
[----:B------:R-:W2:Y:S02]  /*0bb0*/  LDG.E.64 R16, desc[UR6][R16.64] ;  /* 0x0000000610107981 */ /* 0x000ea4000c1e1b00 */
[----:B----4-:R-:W-:Y:S02]  /*0bc0*/  IMAD.WIDE.U32 R14, R7, 0x8, R14 ;  /* 0x00000008070e7825 */ /* 0x010fe400078e000e */
[----:B------:R-:W2:Y:S04]  /*0bd0*/  LDG.E.64 R24, desc[UR6][R24.64+0x18] ;  /* 0x0000180618187981 */ /* 0x000ea8000c1e1b00 */
[----:B------:R-:W2:Y:S01]  /*0be0*/  LDG.E.64 R18, desc[UR6][R14.64] ;  /* 0x000000060e127981 */ /* 0x000ea2000c1e1b00 */
[----:B------:R-:W-:Y:S01]  /*0bf0*/  IADD3 R23, PT, PT, R23, 0x4, RZ ;  /* 0x0000000417177810 */ /* 0x000fe20007ffe0ff */
[----:B--2---:R-:W-:-:S07]  /*0c00*/  DFMA R18, R24, R16, R18 ;  /* 0x000000101812722b */ /* 0x004fce0000000012 */
[----:B------:R0:W-:Y:S04]  /*0c10*/  STG.E.64 desc[UR6][R14.64], R18 ;  /* 0x000000120e007986 */ /* 0x0001e8000c101b06 */
.L_x_30:
[----:B------:R-:W-:Y:S05]  /*0c20*/  @!P2 BRA `(.L_x_29) ;  /* 0x0000000000a8a947 */ /* 0x000fea0003800000 */
[----:B------:R-:W-:Y:S02]  /*0c30*/  ISETP.NE.AND P1, PT, R4, 0x1, PT ;  /* 0x000000010400780c */ /* 0x000fe40003f25270 */
[----:B------:R-:W-:-:S11]  /*0c40*/  LOP3.LUT P2, RZ, R22, 0x1, RZ, 0xc0, !PT ;  /* 0x0000000116ff7812 */ /* 0x000fd6000784c0ff */
[----:B------:R-:W-:Y:S05]  /*0c50*/  @!P1 BRA `(.L_x_31) ;  /* 0x0000000000649947 */ /* 0x000fea0003800000 */
[----:B0-----:R-:W0:Y:S01]  /*0c60*/  LDC.64 R12, c[0x0][0x388] ;  /* 0x0000e200ff0c7b82 */ /* 0x001e220000000a00 */
[----:B------:R-:W2:Y:S04]  /*0c70*/  LDG.E.64 R20, desc[UR6][R8.64] ;  /* 0x0000000608147981 */ /* 0x000ea8000c1e1b00 */
[----:B------:R-:W3:Y:S01]  /*0c80*/  LDG.E.64 R14, desc[UR6][R10.64] ;  /* 0x000000060a0e7981 */ /* 0x000ee2000c1e1b00 */
[----:B0-----:R-:W-:-:S05]  /*0c90*/  IMAD.WIDE.U32 R12, R23, 0x8, R12 ;  /* 0x00000008170c7825 */ /* 0x001fca00078e000c */
[----:B------:R-:W4:Y:S01]  /*0ca0*/  LDG.E.64 R18, desc[UR6][R12.64] ;  /* 0x000000060c127981 */ /* 0x000f22000c1e1b00 */
[----:B--2---:R-:W-:-:S04]  /*0cb0*/  IMAD.WIDE.U32 R20, R23, 0x8, R20 ;  /* 0x0000000817147825 */ /* 0x004fc800078e0014 */
[C---:B---3--:R-:W-:Y:S02]  /*0cc0*/  IMAD.WIDE.U32 R14, R7.reuse, 0x8, R14 ;  /* 0x00000008070e7825 */ /* 0x048fe400078e000e */
[----:B------:R-:W2:Y:S04]  /*0cd0*/  LDG.E.64 R20, desc[UR6][R20.64] ;  /* 0x0000000614147981 */ /* 0x000ea8000c1e1b00 */
[----:B------:R-:W2:Y:S01]  /*0ce0*/  LDG.E.64 R16, desc[UR6][R14.64] ;  /* 0x000000060e107981 */ /* 0x000ea2000c1e1b00 */
[----:B----4-:R-:W-:-:S06]  /*0cf0*/  IMAD.WIDE.U32 R18, R7, 0x8, R18 ;  /* 0x0000000807127825 */ /* 0x010fcc00078e0012 */
        /* <DEDUP_REMOVED lines=11> */
[----:B------:R-:W2:Y:S01]  /*0db0*/  LDG.E.64 R18, desc[UR6][R16.64] ;  /* 0x0000000610127981 */ /* 0x000ea2000c1e1b00 */
[----:B------:R-:W-:Y:S01]  /*0dc0*/  IADD3 R23, PT, PT, R23, 0x2, RZ ;  /* 0x0000000217177810 */ /* 0x000fe20007ffe0ff */
[----:B--2---:R-:W-:-:S07]  /*0dd0*/  DFMA R18, R24, R20, R18 ;  /* 0x000000141812722b */ /* 0x004fce0000000012 */
[----:B------:R1:W-:Y:S04]  /*0de0*/  STG.E.64 desc[UR6][R16.64], R18 ;  /* 0x0000001210007986 */ /* 0x0003e8000c101b06 */
.L_x_31:
[----:B------:R-:W-:Y:S05]  /*0df0*/  @!P2 BRA `(.L_x_29) ;  /* 0x000000000034a947 */ /* 0x000fea0003800000 */
[----:B------:R-:W2:Y:S01]  /*0e00*/  LDC.64 R20, c[0x0][0x388] ;  /* 0x0000e200ff147b82 */ /* 0x000ea20000000a00 */
[----:B01----:R-:W3:Y:S04]  /*0e10*/  LDG.E.64 R14, desc[UR6][R8.64] ;  /* 0x00000006080e7981 */ /* 0x003ee8000c1e1b00 */
[----:B------:R-:W4:Y:S01]  /*0e20*/  LDG.E.64 R16, desc[UR6][R10.64] ;  /* 0x000000060a107981 */ /* 0x000f22000c1e1b00 */
[----:B--2---:R-:W-:-:S05]  /*0e30*/  IMAD.WIDE.U32 R20, R23, 0x8, R20 ;  /* 0x0000000817147825 */ /* 0x004fca00078e0014 */
[----:B------:R-:W2:Y:S01]  /*0e40*/  LDG.E.64 R12, desc[UR6][R20.64] ;  /* 0x00000006140c7981 */ /* 0x000ea2000c1e1b00 */
[----:B---3--:R-:W-:-:S04]  /*0e50*/  IMAD.WIDE.U32 R14, R23, 0x8, R14 ;  /* 0x00000008170e7825 */ /* 0x008fc800078e000e */
[C---:B----4-:R-:W-:Y:S02]  /*0e60*/  IMAD.WIDE.U32 R16, R7.reuse, 0x8, R16 ;  /* 0x0000000807107825 */ /* 0x050fe400078e0010 */
[----:B------:R-:W3:Y:S04]  /*0e70*/  LDG.E.64 R14, desc[UR6][R14.64] ;  /* 0x000000060e0e7981 */ /* 0x000ee8000c1e1b00 */
[----:B------:R-:W3:Y:S01]  /*0e80*/  LDG.E.64 R18, desc[UR6][R16.64] ;  /* 0x0000000610127981 */ /* 0x000ee2000c1e1b00 */
[----:B--2---:R-:W-:-:S06]  /*0e90*/  IMAD.WIDE.U32 R12, R7, 0x8, R12 ;  /* 0x00000008070c7825 */ /* 0x004fcc00078e000c */
[----:B------:R-:W3:Y:S02]  /*0ea0*/  LDG.E.64 R12, desc[UR6][R12.64] ;  /* 0x000000060c0c7981 */ /* 0x000ee4000c1e1b00 */
[----:B---3--:R-:W-:-:S07]  /*0eb0*/  DFMA R18, R14, R12, R18 ;  /* 0x0000000c0e12722b */ /* 0x008fce0000000012 */
[----:B------:R2:W-:Y:S04]  /*0ec0*/  STG.E.64 desc[UR6][R16.64], R18 ;  /* 0x0000001210007986 */ /* 0x0005e8000c101b06 */
.L_x_29:
[----:B------:R-:W-:-:S04]  /*0ed0*/  IADD3 R7, PT, PT, R7, 0x1, RZ ;  /* 0x0000000107077810 */ /* 0x000fc80007ffe0ff */
[----:B------:R-:W-:-:S13]  /*0ee0*/  ISETP.NE.AND P1, PT, R7, R22, PT ;  /* 0x000000160700720c */ /* 0x000fda0003f25270 */
[----:B------:R-:W-:Y:S05]  /*0ef0*/  @P1 BRA `(.L_x_32) ;  /* 0xfffffff000a01947 */ /* 0x000fea000383ffff */
[----:B------:R-:W-:Y:S05]  /*0f00*/  @!P0 BRA `(.L_x_33) ;  /* 0xfffffff0007c8947 */ /* 0x000fea000383ffff */
[----:B------:R-:W-:Y:S05]  /*0f10*/  EXIT ;  /* 0x000000000000794d */ /* 0x000fea0003800000 */
.L_x_34:
        /* <DEDUP_REMOVED lines=14> */
.L_x_47:


//--------------------- .text._Z24check_matrix_equivalencePPdS0_iPb --------------------------
	.section	.text._Z24check_matrix_equivalencePPdS0_iPb,"ax",@progbits
	.align	128
        .global         _Z24check_matrix_equivalencePPdS0_iPb
        .type           _Z24check_matrix_equivalencePPdS0_iPb,@function
        .size           _Z24check_matrix_equivalencePPdS0_iPb,(.L_x_48 - _Z24check_matrix_equivalencePPdS0_iPb)
        .other          _Z24check_matrix_equivalencePPdS0_iPb,@"STO_CUDA_ENTRY STV_DEFAULT"
_Z24check_matrix_equivalencePPdS0_iPb:
.text._Z24check_matrix_equivalencePPdS0_iPb:
[----:B------:R-:W0:Y:S01]  /*0000*/  LDC R1, c[0x0][0x37c] ;  /* 0x0000df00ff017b82 */ /* 0x000e220000000800 */
[----:B------:R-:W1:Y:S01]  /*0010*/  S2R R0, SR_TID.X ;  /* 0x0000000000007919 */ /* 0x000e620000002100 */
[----:B------:R-:W2:Y:S06]  /*0020*/  LDCU UR5, c[0x0][0x2fc] ;  /* 0x00005f80ff0577ac */ /* 0x000eac0008000800 */
[----:B------:R-:W1:Y:S01]  /*0030*/  S2UR UR6, SR_CTAID.X ;  /* 0x00000000000679c3 */ /* 0x000e620000002500 */
[----:B0-----:R-:W-:Y:S02]  /*0040*/  VIADD R1, R1, 0xffffffe0 ;  /* 0xffffffe001017836 */ /* 0x001fe40000000000 */
[----:B------:R-:W-:Y:S01]  /*0050*/  HFMA2 R4, -RZ, RZ, 0, 5.9604644775390625e-08 ;  /* 0x00000001ff047431 */ /* 0x000fe200000001ff */
[----:B------:R-:W0:Y:S01]  /*0060*/  LDCU UR4, c[0x0][0x2f8] ;  /* 0x00005f00ff0477ac */ /* 0x000e220008000800 */
[----:B------:R-:W3:Y:S03]  /*0070*/  LDCU.64 UR36, c[0x0][0x358] ;  /* 0x00006b00ff2477ac */ /* 0x000ee60008000a00 */
[----:B------:R-:W1:Y:S08]  /*0080*/  LDC R17, c[0x0][0x360] ;  /* 0x0000d800ff117b82 */ /* 0x000e700000000800 */
[----:B------:R-:W4:Y:S01]  /*0090*/  LDC R5, c[0x0][0x390] ;  /* 0x0000e400ff057b82 */ /* 0x000f220000000800 */
[----:B0-----:R-:W-:-:S07]  /*00a0*/  IADD3 R6, P1, PT, R1, UR4, RZ ;  /* 0x0000000401067c10 */ /* 0x001fce000ff3e0ff */
[----:B------:R-:W3:Y:S01]  /*00b0*/  LDC.64 R2, c[0x0][0x398] ;  /* 0x0000e600ff027b82 */ /* 0x000ee20000000a00 */
[----:B--2---:R-:W-:Y:S02]  /*00c0*/  IMAD.X R7, RZ, RZ, UR5, P1 ;  /* 0x00000005ff077e24 */ /* 0x004fe400088e06ff */
[----:B-1----:R-:W-:Y:S01]  /*00d0*/  IMAD R0, R17, UR6, R0 ;  /* 0x0000000611007c24 */ /* 0x002fe2000f8e0200 */
[----:B----4-:R-:W-:-:S04]  /*00e0*/  ISETP.GE.AND P0, PT, R5, 0x1, PT ;  /* 0x000000010500780c */ /* 0x010fc80003f06270 */
[----:B------:R-:W-:Y:S01]  /*00f0*/  ISETP.GE.OR P0, PT, R0, R5, !P0 ;  /* 0x000000050000720c */ /* 0x000fe20004706670 */
[----:B---3--:R0:W-:-:S12]  /*0100*/  STG.E.U8 desc[UR36][R2.64], R4 ;  /* 0x0000000402007986 */ /* 0x0081d8000c101124 */
[----:B------:R-:W-:Y:S05]  /*0110*/  @P0 EXIT ;  /* 0x000000000000094d */ /* 0x000fea0003800000 */
[----:B------:R-:W1:Y:S01]  /*0120*/  LDCU UR4, c[0x0][0x370] ;  /* 0x00006e00ff0477ac */ /* 0x000e620008000800 */
[----:B------:R-:W-:Y:S01]  /*0130*/  BSSY.RECONVERGENT B0, `(.L_x_35) ;  /* 0x000001e000007945 */ /* 0x000fe20003800200 */
[----:B0-----:R-:W-:Y:S01]  /*0140*/  MOV R2, R0 ;  /* 0x0000000000027202 */ /* 0x001fe20000000f00 */
[----:B-1----:R-:W-:-:S07]  /*0150*/  IMAD R17, R17, UR4, RZ ;  /* 0x0000000411117c24 */ /* 0x002fce000f8e02ff */
.L_x_39:
[----:B------:R-:W0:Y:S08]  /*0160*/  LDC.64 R8, c[0x0][0x388] ;  /* 0x0000e200ff087b82 */ /* 0x000e300000000a00 */
[----:B------:R-:W1:Y:S08]  /*0170*/  LDC.64 R4, c[0x0][0x380] ;  /* 0x0000e000ff047b82 */ /* 0x000e700000000a00 */
[----:B------:R-:W2:Y:S01]  /*0180*/  LDC R0, c[0x0][0x390] ;  /* 0x0000e400ff007b82 */ /* 0x000ea20000000800 */
[----:B0-----:R-:W-:-:S06]  /*0190*/  IMAD.WIDE R8, R2, 0x8, R8 ;  /* 0x0000000802087825 */ /* 0x001fcc00078e0208 */
[----:B------:R-:W5:Y:S01]  /*01a0*/  LDG.E.64 R8, desc[UR36][R8.64] ;  /* 0x0000002408087981 */ /* 0x000f62000c1e1b00 */
[----:B-1----:R-:W-:-:S05]  /*01b0*/  IMAD.WIDE R4, R2, 0x8, R4 ;  /* 0x0000000802047825 */ /* 0x002fca00078e0204 */
[----:B------:R0:W5:Y:S01]  /*01c0*/  LDG.E.64 R14, desc[UR36][R4.64] ;  /* 0x00000024040e7981 */ /* 0x000162000c1e1b00 */
[----:B------:R-:W-:Y:S01]  /*01d0*/  BSSY.RELIABLE B6, `(.L_x_36) ;  /* 0x000000f000067945 */ /* 0x000fe20003800100 */
[----:B------:R-:W-:-:S07]  /*01e0*/  IMAD.MOV.U32 R3, RZ, RZ, RZ ;  /* 0x000000ffff037224 */ /* 0x000fce00078e00ff */
.L_x_38:
[----:B-----5:R-:W-:-:S04]  /*01f0*/  IMAD.WIDE.U32 R10, R3, 0x8, R14 ;  /* 0x00000008030a7825 */ /* 0x020fc800078e000e */
[----:B------:R-:W-:Y:S02]  /*0200*/  IMAD.WIDE.U32 R12, R3, 0x8, R8 ;  /* 0x00000008030c7825 */ /* 0x000fe400078e0008 */
[----:B------:R-:W0:Y:S04]  /*0210*/  LD.E.64 R10, desc[UR36][R10.64] ;  /* 0x000000240a0a7980 */ /* 0x000e28000c101b00 */
[----:B------:R-:W0:Y:S01]  /*0220*/  LD.E.64 R12, desc[UR36][R12.64] ;  /* 0x000000240c0c7980 */ /* 0x000e22000c101b00 */
[----:B------:R-:W-:Y:S01]  /*0230*/  UMOV UR4, 0xeb1c432d ;  /* 0xeb1c432d00047882 */ /* 0x000fe20000000000 */
[----:B------:R-:W-:Y:S01]  /*0240*/  UMOV UR5, 0x3f1a36e2 ;  /* 0x3f1a36e200057882 */ /* 0x000fe20000000000 */
[----:B0-----:R-:W-:-:S08]  /*0250*/  DADD R4, R10, -R12 ;  /* 0x000000000a047229 */ /* 0x001fd0000000080c */
[----:B------:R-:W-:-:S14]  /*0260*/  DSETP.GT.AND P0, PT, |R4|, UR4, PT ;  /* 0x0000000404007e2a */ /* 0x000fdc000bf04200 */
[----:B------:R-:W-:Y:S05]  /*0270*/  @P0 BREAK.RELIABLE B6 ;  /* 0x0000000000060942 */ /* 0x000fea0003800100 */
[----:B------:R-:W-:Y:S05]  /*0280*/  @P0 BRA `(.L_x_37) ;  /* 0x0000000000200947 */ /* 0x000fea0003800000 */
[----:B------:R-:W-:-:S04]  /*0290*/  IADD3 R3, PT, PT, R3, 0x1, RZ ;  /* 0x0000000103037810 */ /* 0x000fc80007ffe0ff */
[----:B--2---:R-:W-:-:S13]  /*02a0*/  ISETP.NE.AND P0, PT, R3, R0, PT ;  /* 0x000000000300720c */ /* 0x004fda0003f05270 */
[----:B------:R-:W-:Y:S05]  /*02b0*/  @P0 BRA `(.L_x_38) ;  /* 0xfffffffc00cc0947 */ /* 0x000fea000383ffff */
[----:B------:R-:W-:Y:S05]  /*02c0*/  BSYNC.RELIABLE B6 ;  /* 0x0000000000067941 */ /* 0x000fea0003800100 */
.L_x_36:
[----:B------:R-:W-:-:S05]  /*02d0*/  IMAD.IADD R2, R17, 0x1, R2 ;  /* 0x0000000111027824 */ /* 0x000fca00078e0202 */
[----:B------:R-:W-:-:S13]  /*02e0*/  ISETP.GE.AND P0, PT, R2, R0, PT ;  /* 0x000000000200720c */ /* 0x000fda0003f06270 */
[----:B------:R-:W-:Y:S05]  /*02f0*/  @!P0 BRA `(.L_x_39) ;  /* 0xfffffffc00988947 */ /* 0x000fea000383ffff */
[----:B------:R-:W-:Y:S05]  /*0300*/  EXIT ;  /* 0x000000000000794d */ /* 0x000fea0003800000 */
.L_x_37:
[----:B------:R-:W-:Y:S05]  /*0310*/  BSYNC.RECONVERGENT B0 ;  /* 0x0000000000007941 */ /* 0x000fea0003800200 */
.L_x_35:
[----:B--2---:R-:W-:Y:S01]  /*0320*/  MOV R0, 0x8 ;  /* 0x0000000800007802 */ /* 0x004fe20000000f00 */
[----:B------:R0:W-:Y:S01]  /*0330*/  STL.64 [R1+0x8], R10 ;  /* 0x0000080a01007387 */ /* 0x0001e20000100a00 */
[----:B------:R-:W1:Y:S02]  /*0340*/  LDCU.64 UR4, c[0x4][URZ] ;  /* 0x01000000ff0477ac */ /* 0x000e640008000a00 */
[----:B------:R0:W2:Y:S01]  /*0350*/  LDC.64 R8, c[0x4][R0] ;  /* 0x0100000000087b82 */ /* 0x0000a20000000a00 */
[----:B------:R0:W-:Y:S04]  /*0360*/  STL.64 [R1], R2 ;  /* 0x0000000201007387 */ /* 0x0001e80000100a00 */
[----:B------:R0:W-:Y:S04]  /*0370*/  STL.64 [R1+0x10], R2 ;  /* 0x0000100201007387 */ /* 0x0001e80000100a00 */
[----:B------:R0:W-:Y:S01]  /*0380*/  STL.64 [R1+0x18], R12 ;  /* 0x0000180c01007387 */ /* 0x0001e20000100a00 */
[----:B-1----:R-:W-:Y:S01]  /*0390*/  MOV R4, UR4 ;  /* 0x0000000400047c02 */ /* 0x002fe20008000f00 */
[----:B------:R-:W-:-:S07]  /*03a0*/  IMAD.U32 R5, RZ, RZ, UR5 ;  /* 0x00000005ff057e24 */ /* 0x000fce000f8e00ff */
[----:B------:R-:W-:-:S07]  /*03b0*/  LEPC R20, `(.L_x_40) ;  /* 0x000000001014794e */ /* 0x000fce0000000000 */
[----:B0-2---:R-:W-:Y:S05]  /*03c0*/  CALL.ABS.NOINC R8 ;  /* 0x0000000008007343 */ /* 0x005fea0003c00000 */
.L_x_40:
[----:B------:R-:W0:Y:S02]  /*03d0*/  LDC.64 R2, c[0x0][0x398] ;  /* 0x0000e600ff027b82 */ /* 0x000e240000000a00 */
[----:B0-----:R-:W-:Y:S01]  /*03e0*/  STG.E.U8 desc[UR36][R2.64], RZ ;  /* 0x000000ff02007986 */ /* 0x001fe2000c101124 */
[----:B------:R-:W-:Y:S05]  /*03f0*/  EXIT ;  /* 0x000000000000794d */ /* 0x000fea0003800000 */
.L_x_41:
        /* <DEDUP_REMOVED lines=16> */
.L_x_48:


//--------------------- .nv.global.init           --------------------------
	.section	.nv.global.init,"aw",@progbits
.nv.global.init:
	.type		$str,@object
	.size		$str,(.L_0 - $str)
$str:
        /*0000*/ 	.byte	0x41, 0x5b, 0x25, 0x64, 0x5d, 0x5b, 0x25, 0x64, 0x5d, 0x20, 0x3d, 0x20, 0x25, 0x66, 0x2c, 0x20
        /*0010*/ 	.byte	0x42, 0x5b, 0x25, 0x64, 0x5d, 0x5b, 0x25, 0x64, 0x5d, 0x20, 0x3d, 0x20, 0x25, 0x66, 0x00
.L_0:


//--------------------- .nv.shared.reserved.0     --------------------------
	.section	.nv.shared.reserved.0,"aw",@nobits
	.weak		__nv_reservedSMEM_offset_0_alias
	.size		__nv_reservedSMEM_offset_0_alias, 0, 64
	.other		__nv_reservedSMEM_offset_0_alias,@"STO_CUDA_RESERVED_SHARED STV_DEFAULT"
__nv_reservedSMEM_offset_0_alias:
	.zero		0
	.zero		64


//--------------------- .nv.constant0._Z14row_ops_kerneliiPPdS0_ --------------------------
	.section	.nv.constant0._Z14row_ops_kerneliiPPdS0_,"a",@progbits
	.sectionflags	@""
	.align	4
.nv.constant0._Z14row_ops_kerneliiPPdS0_:
	.zero		920


//--------------------- .nv.constant0._Z11swap_rows_PiiiPPd --------------------------
	.section	.nv.constant0._Z11swap_rows_PiiiPPd,"a",@progbits
	.sectionflags	@""
	.align	4
.nv.constant0._Z11swap_rows_PiiiPPd:
	.zero		920


//--------------------- .nv.constant0._Z11swap_rows_LiiiPPd --------------------------
	.section	.nv.constant0._Z11swap_rows_LiiiPPd,"a",@progbits
	.sectionflags	@""
	.align	4
.nv.constant0._Z11swap_rows_LiiiPPd:
	.zero		920


//--------------------- .nv.constant0._Z11swap_rows_UiiiiPPd --------------------------
	.section	.nv.constant0._Z11swap_rows_UiiiiPPd,"a",@progbits
	.sectionflags	@""
	.align	4
.nv.constant0._Z11swap_rows_UiiiiPPd:
	.zero		920


//--------------------- .nv.constant0._Z11matrix_multPPdS0_S0_i --------------------------
	.section	.nv.constant0._Z11matrix_multPPdS0_S0_i,"a",@progbits
	.sectionflags	@""
	.align	4
.nv.constant0._Z11matrix_multPPdS0_S0_i:
	.zero		924


//--------------------- .nv.constant0._Z24check_matrix_equivalencePPdS0_iPb --------------------------
	.section	.nv.constant0._Z24check_matrix_equivalencePPdS0_iPb,"a",@progbits
	.sectionflags	@""
	.align	4
.nv.constant0._Z24check_matrix_equivalencePPdS0_iPb:
	.zero		928


//--------------------- SYMBOLS --------------------------

	.type		.nv.reservedSmem.offset0,@object
	.size		.nv.reservedSmem.offset0,0x4
	.type		vprintf,@function
